	.target	sm_100a

	.elftype	@"ET_EXEC"


//--------------------- .note.nv.tkinfo           --------------------------
	.section	.note.nv.tkinfo,"",@"SHT_NOTE"
	.sectionflags	@"SHF_NOTE_NV_TKINFO"
	.tkinfo
        /*0018*/ 	.word	0x00000002
        /*0030*/ 	.string	""
        /*0030*/ 	.string	"ptxas"
        /*0030*/ 	.string	"Cuda compilation tools, release 13.0, V13.0.88"
        /*0030*/ 	.string	"Build cuda_13.0.r13.0/compiler.36424714_0"
        /*0030*/ 	.string	"-arch sm_100a -m 64 "



//--------------------- .note.nv.cuinfo           --------------------------
	.section	.note.nv.cuinfo,"",@"SHT_NOTE"
	.sectionflags	@"SHF_NOTE_NV_CUINFO"
        /*0018*/ 	.short	0x0002
        /*001a*/ 	.short	0x0064
        /*001c*/ 	.short	0x0082
	.zero		2


//--------------------- .nv.info                  --------------------------
	.section	.nv.info,"",@"SHT_CUDA_INFO"
	.align	4


	//----- nvinfo : EIATTR_REGCOUNT
	.align		4
        /*0000*/ 	.byte	0x04, 0x2f
        /*0002*/ 	.short	(.L_19 - .L_18)
	.align		4
.L_18:
        /*0004*/ 	.word	index@(_ZN7cutlass13device_kernelINS_4gemm6kernel13GemmUniversalIN4cute5tupleIJiiiiEEENS1_10collective13CollectiveMmaINS1_35MainloopSm100TmaUmmaWarpSpecializedILi8ELi2ELi4ENS5_IJNS4_1CILi1EEESB_SB_EEEEENS5_IJNSA_ILi128EEENSA_ILi64EEESF_EEENS_10bfloat16_tENS5_IJlSB_lEEESH_SI_NS4_8TiledMMAINS4_8MMA_AtomIJNS4_20SM100_MMA_F16BF16_SSISH_SH_fLi128ELi64ELNS4_4UMMA5MajorE0ELSN_0ELNSM_7ScaleInE0ELSO_0EEEEEENS4_6LayoutISC_NS5_IJNSA_ILi0EEESS_SS_EEEEENS5_IJNS4_10UnderscoreESV_SV_EEEEENS4_13SM90_TMA_LOADENS4_14ComposedLayoutINS4_7SwizzleILi3ELi4ELi3EEENS4_18smem_ptr_flag_bitsILi16EEENSR_INS5_IJNSA_ILi8EEESF_EEENS5_IJSF_SB_EEEEEEEvNS4_8identityESY_S18_vS19_EENS_8epilogue10collective18CollectiveEpilogueINS1B_23Sm100TmaWarpSpecializedILi3ELi2ELi32ELb1ELb0EEEJSG_NS5_IJNSR_ISE_SB_EENSR_INSA_ILi32EEESB_EEEEESH_SI_SH_SI_NS1B_6fusion15FusionCallbacksIS1F_NS1K_17LinearCombinationISH_fSH_fLNS_15FloatRoundStyleE2EEESG_S1J_JEEENS4_5SM1004TMEM4LOAD26SM100_TMEM_LOAD_32dp32b32xESY_NSZ_INS10_ILi2ELi4ELi3EEES13_NSR_INS5_IJS14_S1H_EEENS5_IJS1H_SB_EEEEEEENS4_39AutoVectorizingCopyWithAssumedAlignmentILi128EEENS4_14SM90_TMA_STOREES1Y_S20_S20_EEEvvEEEEvNT_6ParamsE)
        /*0008*/ 	.word	0x0000006f


	//----- nvinfo : EIATTR_FRAME_SIZE
	.align		4
.L_19:
        /*000c*/ 	.byte	0x04, 0x11
        /*000e*/ 	.short	(.L_21 - .L_20)
	.align		4
.L_20:
        /*0010*/ 	.word	index@($__internal_2_$__cuda_sm10x_tcgen05_guardrail_trap_unallocated_columns_being_dealloced)
        /*0014*/ 	.word	0x00000000


	//----- nvinfo : EIATTR_FRAME_SIZE
	.align		4
.L_21:
        /*0018*/ 	.byte	0x04, 0x11
        /*001a*/ 	.short	(.L_23 - .L_22)
	.align		4
.L_22:
        /*001c*/ 	.word	index@($__internal_1_$__cuda_sm10x_tcgen05_guardrail_trap_phase_invalid_during_alloc)
        /*0020*/ 	.word	0x00000000


	//----- nvinfo : EIATTR_FRAME_SIZE
	.align		4
.L_23:
        /*0024*/ 	.byte	0x04, 0x11
        /*0026*/ 	.short	(.L_25 - .L_24)
	.align		4
.L_24:
        /*0028*/ 	.word	index@($__internal_0_$__cuda_sm10x_tcgen05_guardrail_trap_col_being_dealloced_not_returned_by_alloc)
        /*002c*/ 	.word	0x00000000


	//----- nvinfo : EIATTR_FRAME_SIZE
	.align		4
.L_25:
        /*0030*/ 	.byte	0x04, 0x11
        /*0032*/ 	.short	(.L_27 - .L_26)
	.align		4
.L_26:
        /*0034*/ 	.word	index@(_ZN7cutlass13device_kernelINS_4gemm6kernel13GemmUniversalIN4cute5tupleIJiiiiEEENS1_10collective13CollectiveMmaINS1_35MainloopSm100TmaUmmaWarpSpecializedILi8ELi2ELi4ENS5_IJNS4_1CILi1EEESB_SB_EEEEENS5_IJNSA_ILi128EEENSA_ILi64EEESF_EEENS_10bfloat16_tENS5_IJlSB_lEEESH_SI_NS4_8TiledMMAINS4_8MMA_AtomIJNS4_20SM100_MMA_F16BF16_SSISH_SH_fLi128ELi64ELNS4_4UMMA5MajorE0ELSN_0ELNSM_7ScaleInE0ELSO_0EEEEEENS4_6LayoutISC_NS5_IJNSA_ILi0EEESS_SS_EEEEENS5_IJNS4_10UnderscoreESV_SV_EEEEENS4_13SM90_TMA_LOADENS4_14ComposedLayoutINS4_7SwizzleILi3ELi4ELi3EEENS4_18smem_ptr_flag_bitsILi16EEENSR_INS5_IJNSA_ILi8EEESF_EEENS5_IJSF_SB_EEEEEEEvNS4_8identityESY_S18_vS19_EENS_8epilogue10collective18CollectiveEpilogueINS1B_23Sm100TmaWarpSpecializedILi3ELi2ELi32ELb1ELb0EEEJSG_NS5_IJNSR_ISE_SB_EENSR_INSA_ILi32EEESB_EEEEESH_SI_SH_SI_NS1B_6fusion15FusionCallbacksIS1F_NS1K_17LinearCombinationISH_fSH_fLNS_15FloatRoundStyleE2EEESG_S1J_JEEENS4_5SM1004TMEM4LOAD26SM100_TMEM_LOAD_32dp32b32xESY_NSZ_INS10_ILi2ELi4ELi3EEES13_NSR_INS5_IJS14_S1H_EEENS5_IJS1H_SB_EEEEEEENS4_39AutoVectorizingCopyWithAssumedAlignmentILi128EEENS4_14SM90_TMA_STOREES1Y_S20_S20_EEEvvEEEEvNT_6ParamsE)
        /*0038*/ 	.word	0x00000000


	//----- nvinfo : EIATTR_MIN_STACK_SIZE
	.align		4
.L_27:
        /*003c*/ 	.byte	0x04, 0x12
        /*003e*/ 	.short	(.L_29 - .L_28)
	.align		4
.L_28:
        /*0040*/ 	.word	index@(_ZN7cutlass13device_kernelINS_4gemm6kernel13GemmUniversalIN4cute5tupleIJiiiiEEENS1_10collective13CollectiveMmaINS1_35MainloopSm100TmaUmmaWarpSpecializedILi8ELi2ELi4ENS5_IJNS4_1CILi1EEESB_SB_EEEEENS5_IJNSA_ILi128EEENSA_ILi64EEESF_EEENS_10bfloat16_tENS5_IJlSB_lEEESH_SI_NS4_8TiledMMAINS4_8MMA_AtomIJNS4_20SM100_MMA_F16BF16_SSISH_SH_fLi128ELi64ELNS4_4UMMA5MajorE0ELSN_0ELNSM_7ScaleInE0ELSO_0EEEEEENS4_6LayoutISC_NS5_IJNSA_ILi0EEESS_SS_EEEEENS5_IJNS4_10UnderscoreESV_SV_EEEEENS4_13SM90_TMA_LOADENS4_14ComposedLayoutINS4_7SwizzleILi3ELi4ELi3EEENS4_18smem_ptr_flag_bitsILi16EEENSR_INS5_IJNSA_ILi8EEESF_EEENS5_IJSF_SB_EEEEEEEvNS4_8identityESY_S18_vS19_EENS_8epilogue10collective18CollectiveEpilogueINS1B_23Sm100TmaWarpSpecializedILi3ELi2ELi32ELb1ELb0EEEJSG_NS5_IJNSR_ISE_SB_EENSR_INSA_ILi32EEESB_EEEEESH_SI_SH_SI_NS1B_6fusion15FusionCallbacksIS1F_NS1K_17LinearCombinationISH_fSH_fLNS_15FloatRoundStyleE2EEESG_S1J_JEEENS4_5SM1004TMEM4LOAD26SM100_TMEM_LOAD_32dp32b32xESY_NSZ_INS10_ILi2ELi4ELi3EEES13_NSR_INS5_IJS14_S1H_EEENS5_IJS1H_SB_EEEEEEENS4_39AutoVectorizingCopyWithAssumedAlignmentILi128EEENS4_14SM90_TMA_STOREES1Y_S20_S20_EEEvvEEEEvNT_6ParamsE)
        /*0044*/ 	.word	0x00000000
.L_29:


//--------------------- .nv.compat                --------------------------
	.section	.nv.compat,"",@"SHT_CUDA_COMPAT_INFO"
	.align	4
        /*0000*/ 	.byte	0x02, 0x09, 0x01, 0x00, 0x02, 0x02, 0x02, 0x00, 0x02, 0x05, 0x05, 0x00, 0x03, 0x07, 0x01, 0x01
        /*0010*/ 	.byte	0x02, 0x03, 0x01, 0x00, 0x02, 0x06, 0x01, 0x00, 0x04, 0x0b, 0x08, 0x00, 0x09, 0x00, 0x00, 0x00
        /*0020*/ 	.byte	0x00, 0x00, 0x00, 0x00


//--------------------- .nv.info._ZN7cutlass13device_kernelINS_4gemm6kernel13GemmUniversalIN4cute5tupleIJiiiiEEENS1_10collective13CollectiveMmaINS1_35MainloopSm100TmaUmmaWarpSpecializedILi8ELi2ELi4ENS5_IJNS4_1CILi1EEESB_SB_EEEEENS5_IJNSA_ILi128EEENSA_ILi64EEESF_EEENS_10bfloat16_tENS5_IJlSB_lEEESH_SI_NS4_8TiledMMAINS4_8MMA_AtomIJNS4_20SM100_MMA_F16BF16_SSISH_SH_fLi128ELi64ELNS4_4UMMA5MajorE0ELSN_0ELNSM_7ScaleInE0ELSO_0EEEEEENS4_6LayoutISC_NS5_IJNSA_ILi0EEESS_SS_EEEEENS5_IJNS4_10UnderscoreESV_SV_EEEEENS4_13SM90_TMA_LOADENS4_14ComposedLayoutINS4_7SwizzleILi3ELi4ELi3EEENS4_18smem_ptr_flag_bitsILi16EEENSR_INS5_IJNSA_ILi8EEESF_EEENS5_IJSF_SB_EEEEEEEvNS4_8identityESY_S18_vS19_EENS_8epilogue10collective18CollectiveEpilogueINS1B_23Sm100TmaWarpSpecializedILi3ELi2ELi32ELb1ELb0EEEJSG_NS5_IJNSR_ISE_SB_EENSR_INSA_ILi32EEESB_EEEEESH_SI_SH_SI_NS1B_6fusion15FusionCallbacksIS1F_NS1K_17LinearCombinationISH_fSH_fLNS_15FloatRoundStyleE2EEESG_S1J_JEEENS4_5SM1004TMEM4LOAD26SM100_TMEM_LOAD_32dp32b32xESY_NSZ_INS10_ILi2ELi4ELi3EEES13_NSR_INS5_IJS14_S1H_EEENS5_IJS1H_SB_EEEEEEENS4_39AutoVectorizingCopyWithAssumedAlignmentILi128EEENS4_14SM90_TMA_STOREES1Y_S20_S20_EEEvvEEEEvNT_6ParamsE --------------------------
	.section	.nv.info._ZN7cutlass13device_kernelINS_4gemm6kernel13GemmUniversalIN4cute5tupleIJiiiiEEENS1_10collective13CollectiveMmaINS1_35MainloopSm100TmaUmmaWarpSpecializedILi8ELi2ELi4ENS5_IJNS4_1CILi1EEESB_SB_EEEEENS5_IJNSA_ILi128EEENSA_ILi64EEESF_EEENS_10bfloat16_tENS5_IJlSB_lEEESH_SI_NS4_8TiledMMAINS4_8MMA_AtomIJNS4_20SM100_MMA_F16BF16_SSISH_SH_fLi128ELi64ELNS4_4UMMA5MajorE0ELSN_0ELNSM_7ScaleInE0ELSO_0EEEEEENS4_6LayoutISC_NS5_IJNSA_ILi0EEESS_SS_EEEEENS5_IJNS4_10UnderscoreESV_SV_EEEEENS4_13SM90_TMA_LOADENS4_14ComposedLayoutINS4_7SwizzleILi3ELi4ELi3EEENS4_18smem_ptr_flag_bitsILi16EEENSR_INS5_IJNSA_ILi8EEESF_EEENS5_IJSF_SB_EEEEEEEvNS4_8identityESY_S18_vS19_EENS_8epilogue10collective18CollectiveEpilogueINS1B_23Sm100TmaWarpSpecializedILi3ELi2ELi32ELb1ELb0EEEJSG_NS5_IJNSR_ISE_SB_EENSR_INSA_ILi32EEESB_EEEEESH_SI_SH_SI_NS1B_6fusion15FusionCallbacksIS1F_NS1K_17LinearCombinationISH_fSH_fLNS_15FloatRoundStyleE2EEESG_S1J_JEEENS4_5SM1004TMEM4LOAD26SM100_TMEM_LOAD_32dp32b32xESY_NSZ_INS10_ILi2ELi4ELi3EEES13_NSR_INS5_IJS14_S1H_EEENS5_IJS1H_SB_EEEEEEENS4_39AutoVectorizingCopyWithAssumedAlignmentILi128EEENS4_14SM90_TMA_STOREES1Y_S20_S20_EEEvvEEEEvNT_6ParamsE,"",@"SHT_CUDA_INFO"
	.sectionflags	@""
	.align	4


	//----- nvinfo : EIATTR_CUDA_API_VERSION
	.align		4
        /*0000*/ 	.byte	0x04, 0x37
        /*0002*/ 	.short	(.L_31 - .L_30)
.L_30:
        /*0004*/ 	.word	0x00000082


	//----- nvinfo : EIATTR_KPARAM_INFO
	.align		4
.L_31:
        /*0008*/ 	.byte	0x04, 0x17
        /*000a*/ 	.short	(.L_33 - .L_32)
.L_32:
        /*000c*/ 	.word	0x00000000
        /*0010*/ 	.short	0x0000
        /*0012*/ 	.short	0x0000
        /*0014*/ 	.byte	0x00, 0xf0, 0x01, 0x20


	//----- nvinfo : EIATTR_AT_ENTRY_FRAGMENTS
	.align		4
.L_33:
        /*0018*/ 	.byte	0x04, 0x4f
        /*001a*/ 	.short	(.L_35 - .L_34)


	//   ....[0]....
.L_34:
        /*001c*/ 	.word	0x00000006


	//----- nvinfo : EIATTR_RESERVED_SMEM_USED
	.align		4
.L_35:
        /*0020*/ 	.byte	0x01, 0x41
	.zero		2


	//----- nvinfo : EIATTR_SPARSE_MMA_MASK
	.align		4
        /*0024*/ 	.byte	0x03, 0x50
        /*0026*/ 	.short	0x0000


	//----- nvinfo : EIATTR_TCGEN05_1CTA_USED
	.align		4
        /*0028*/ 	.byte	0x01, 0x51
	.zero		2


	//----- nvinfo : EIATTR_MAXREG_COUNT
	.align		4
        /*002c*/ 	.byte	0x03, 0x1b
        /*002e*/ 	.short	0x00ff


	//----- nvinfo : EIATTR_NUM_BARRIERS
	.align		4
        /*0030*/ 	.byte	0x02, 0x4c
        /*0032*/ 	.byte	0x07
	.zero		1


	//----- nvinfo : EIATTR_EXTERNS
	.align		4
        /*0034*/ 	.byte	0x04, 0x0f
        /*0036*/ 	.short	(.L_37 - .L_36)


	//   ....[0]....
	.align		4
.L_36:
        /*0038*/ 	.word	index@(__assertfail)


	//----- nvinfo : EIATTR_MERCURY_ISA_VERSION
	.align		4
.L_37:
        /*003c*/ 	.byte	0x03, 0x5f
        /*003e*/ 	.short	0x0101


	//----- nvinfo : EIATTR_INT_WARP_WIDE_INSTR_OFFSETS
	.align		4
        /*0040*/ 	.byte	0x04, 0x31
        /*0042*/ 	.short	(.L_39 - .L_38)


	//   ....[0]....
.L_38:
        /*0044*/ 	.word	0x00001e40


	//   ....[1]....
        /*0048*/ 	.word	0x00003ac0


	//   ....[2]....
        /*004c*/ 	.word	0x00003af0


	//   ....[3]....
        /*0050*/ 	.word	0x00003b40


	//   ....[4]....
        /*0054*/ 	.word	0x00004430


	//   ....[5]....
        /*0058*/ 	.word	0x00004450


	//   ....[6]....
        /*005c*/ 	.word	0x00004720


	//   ....[7]....
        /*0060*/ 	.word	0x00004850


	//----- nvinfo : EIATTR_COOP_GROUP_MASK_REGIDS
	.align		4
.L_39:
        /*0064*/ 	.byte	0x04, 0x29
        /*0066*/ 	.short	(.L_41 - .L_40)


	//   ....[0]....
.L_40:
        /*0068*/ 	.word	0xffffffff


	//   ....[1]....
        /*006c*/ 	.word	0xffffffff


	//   ....[2]....
        /*0070*/ 	.word	0xffffffff


	//   ....[3]....
        /*0074*/ 	.word	0xffffffff


	//   ....[4]....
        /*0078*/ 	.word	0xffffffff


	//   ....[5]....
        /*007c*/ 	.word	0xffffffff


	//   ....[6]....
        /*0080*/ 	.word	0xffffffff


	//   ....[7]....
        /*0084*/ 	.word	0xffffffff


	//   ....[8]....
        /*0088*/ 	.word	0xffffffff


	//   ....[9]....
        /*008c*/ 	.word	0xffffffff


	//   ....[10]....
        /*0090*/ 	.word	0xffffffff


	//   ....[11]....
        /*0094*/ 	.word	0xffffffff


	//   ....[12]....
        /*0098*/ 	.word	0xffffffff


	//----- nvinfo : EIATTR_COOP_GROUP_INSTR_OFFSETS
	.align		4
.L_41:
        /*009c*/ 	.byte	0x04, 0x28
        /*009e*/ 	.short	(.L_43 - .L_42)


	//   ....[0]....
.L_42:
        /*00a0*/ 	.word	0x00000090


	//   ....[1]....
        /*00a4*/ 	.word	0x000004d0


	//   ....[2]....
        /*00a8*/ 	.word	0x000006c0


	//   ....[3]....
        /*00ac*/ 	.word	0x00000840


	//   ....[4]....
        /*00b0*/ 	.word	0x00000940


	//   ....[5]....
        /*00b4*/ 	.word	0x00000ab0


	//   ....[6]....
        /*00b8*/ 	.word	0x00000c50


	//   ....[7]....
        /*00bc*/ 	.word	0x00001d20


	//   ....[8]....
        /*00c0*/ 	.word	0x00002d40


	//   ....[9]....
        /*00c4*/ 	.word	0x00002f50


	//   ....[10]....
        /*00c8*/ 	.word	0x00002f80


	//   ....[11]....
        /*00cc*/ 	.word	0x000039b0


	//   ....[12]....
        /*00d0*/ 	.word	0x00003be0


	//----- nvinfo : EIATTR_VRC_CTA_INIT_COUNT
	.align		4
.L_43:
        /*00d4*/ 	.byte	0x02, 0x4a
        /*00d6*/ 	.byte	0x80
	.zero		1


	//----- nvinfo : EIATTR_SYSCALL_OFFSETS
	.align		4
        /*00d8*/ 	.byte	0x04, 0x46
        /*00da*/ 	.short	(.L_45 - .L_44)


	//   ....[0]....
.L_44:
        /*00dc*/ 	.word	0x00005400


	//   ....[1]....
        /*00e0*/ 	.word	0x000054f0


	//   ....[2]....
        /*00e4*/ 	.word	0x00005d30


	//   ....[3]....
        /*00e8*/ 	.word	0x000069e0


	//----- nvinfo : EIATTR_MBARRIER_INSTR_OFFSETS
	.align		4
.L_45:
        /*00ec*/ 	.byte	0x04, 0x39
        /*00ee*/ 	.short	(.L_47 - .L_46)


	//   ....[0]....
.L_46:
        /*00f0*/ 	.word	0x000005b0
        /*00f4*/ 	.word	0x000000ff
        /*00f8*/ 	.word	0x00000000
        /*00fc*/ 	.short	0x0100
        /*00fe*/ 	.byte	0x05
	.zero		1


	//   ....[1]....
        /*0100*/ 	.word	0x000005c0
        /*0104*/ 	.word	0x000000ff
        /*0108*/ 	.word	0x00000040
        /*010c*/ 	.short	0x0100
        /*010e*/ 	.byte	0x05
	.zero		1


	//   ....[2]....
        /*0110*/ 	.word	0x000005d0
        /*0114*/ 	.word	0x000000ff
        /*0118*/ 	.word	0x00000008
        /*011c*/ 	.short	0x0100
        /*011e*/ 	.byte	0x05
	.zero		1


	//   ....[3]....
        /*0120*/ 	.word	0x000005e0
        /*0124*/ 	.word	0x000000ff
        /*0128*/ 	.word	0x00000048
        /*012c*/ 	.short	0x0100
        /*012e*/ 	.byte	0x05
	.zero		1


	//   ....[4]....
        /*0130*/ 	.word	0x000005f0
        /*0134*/ 	.word	0x000000ff
        /*0138*/ 	.word	0x00000010
        /*013c*/ 	.short	0x0100
        /*013e*/ 	.byte	0x05
	.zero		1


	//   ....[5]....
        /*0140*/ 	.word	0x00000600
        /*0144*/ 	.word	0x000000ff
        /*0148*/ 	.word	0x00000050
        /*014c*/ 	.short	0x0100
        /*014e*/ 	.byte	0x05
	.zero		1


	//   ....[6]....
        /*0150*/ 	.word	0x00000610
        /*0154*/ 	.word	0x000000ff
        /*0158*/ 	.word	0x00000018
        /*015c*/ 	.short	0x0100
        /*015e*/ 	.byte	0x05
	.zero		1


	//   ....[7]....
        /*0160*/ 	.word	0x00000620
        /*0164*/ 	.word	0x000000ff
        /*0168*/ 	.word	0x00000058
        /*016c*/ 	.short	0x0100
        /*016e*/ 	.byte	0x05
	.zero		1


	//   ....[8]....
        /*0170*/ 	.word	0x00000630
        /*0174*/ 	.word	0x000000ff
        /*0178*/ 	.word	0x00000020
        /*017c*/ 	.short	0x0100
        /*017e*/ 	.byte	0x05
	.zero		1


	//   ....[9]....
        /*0180*/ 	.word	0x00000640
        /*0184*/ 	.word	0x000000ff
        /*0188*/ 	.word	0x00000060
        /*018c*/ 	.short	0x0100
        /*018e*/ 	.byte	0x05
	.zero		1


	//   ....[10]....
        /*0190*/ 	.word	0x00000650
        /*0194*/ 	.word	0x000000ff
        /*0198*/ 	.word	0x00000028
        /*019c*/ 	.short	0x0100
        /*019e*/ 	.byte	0x05
	.zero		1


	//   ....[11]....
        /*01a0*/ 	.word	0x00000660
        /*01a4*/ 	.word	0x000000ff
        /*01a8*/ 	.word	0x00000068
        /*01ac*/ 	.short	0x0100
        /*01ae*/ 	.byte	0x05
	.zero		1


	//   ....[12]....
        /*01b0*/ 	.word	0x00000670
        /*01b4*/ 	.word	0x000000ff
        /*01b8*/ 	.word	0x00000030
        /*01bc*/ 	.short	0x0100
        /*01be*/ 	.byte	0x05
	.zero		1


	//   ....[13]....
        /*01c0*/ 	.word	0x00000680
        /*01c4*/ 	.word	0x000000ff
        /*01c8*/ 	.word	0x00000070
        /*01cc*/ 	.short	0x0100
        /*01ce*/ 	.byte	0x05
	.zero		1


	//   ....[14]....
        /*01d0*/ 	.word	0x00000690
        /*01d4*/ 	.word	0x000000ff
        /*01d8*/ 	.word	0x00000038
        /*01dc*/ 	.short	0x0100
        /*01de*/ 	.byte	0x05
	.zero		1


	//   ....[15]....
        /*01e0*/ 	.word	0x000006a0
        /*01e4*/ 	.word	0x000000ff
        /*01e8*/ 	.word	0x00000078
        /*01ec*/ 	.short	0x0100
        /*01ee*/ 	.byte	0x05
	.zero		1


	//   ....[16]....
        /*01f0*/ 	.word	0x000007d0
        /*01f4*/ 	.word	0x000000ff
        /*01f8*/ 	.word	0x00000080
        /*01fc*/ 	.short	0x0100
        /*01fe*/ 	.byte	0x07
	.zero		1


	//   ....[17]....
        /*0200*/ 	.word	0x000007e0
        /*0204*/ 	.word	0x000000ff
        /*0208*/ 	.word	0x00000098
        /*020c*/ 	.short	0x0100
        /*020e*/ 	.byte	0x07
	.zero		1


	//   ....[18]....
        /*0210*/ 	.word	0x000007f0
        /*0214*/ 	.word	0x000000ff
        /*0218*/ 	.word	0x00000088
        /*021c*/ 	.short	0x0100
        /*021e*/ 	.byte	0x07
	.zero		1


	//   ....[19]....
        /*0220*/ 	.word	0x00000800
        /*0224*/ 	.word	0x000000ff
        /*0228*/ 	.word	0x000000a0
        /*022c*/ 	.short	0x0100
        /*022e*/ 	.byte	0x07
	.zero		1


	//   ....[20]....
        /*0230*/ 	.word	0x00000810
        /*0234*/ 	.word	0x000000ff
        /*0238*/ 	.word	0x00000090
        /*023c*/ 	.short	0x0100
        /*023e*/ 	.byte	0x07
	.zero		1


	//   ....[21]....
        /*0240*/ 	.word	0x00000820
        /*0244*/ 	.word	0x000000ff
        /*0248*/ 	.word	0x000000a8
        /*024c*/ 	.short	0x0100
        /*024e*/ 	.byte	0x07
	.zero		1


	//   ....[22]....
        /*0250*/ 	.word	0x00000910
        /*0254*/ 	.word	0x000000ff
        /*0258*/ 	.word	0x000000b0
        /*025c*/ 	.short	0x0100
        /*025e*/ 	.byte	0x05
	.zero		1


	//   ....[23]....
        /*0260*/ 	.word	0x00000920
        /*0264*/ 	.word	0x000000ff
        /*0268*/ 	.word	0x000000b8
        /*026c*/ 	.short	0x0100
        /*026e*/ 	.byte	0x05
	.zero		1


	//   ....[24]....
        /*0270*/ 	.word	0x00000a60
        /*0274*/ 	.word	0x000000ff
        /*0278*/ 	.word	0x000000c0
        /*027c*/ 	.short	0x0100
        /*027e*/ 	.byte	0x05
	.zero		1


	//   ....[25]....
        /*0280*/ 	.word	0x00000a70
        /*0284*/ 	.word	0x000000ff
        /*0288*/ 	.word	0x000000d0
        /*028c*/ 	.short	0x0100
        /*028e*/ 	.byte	0x05
	.zero		1


	//   ....[26]....
        /*0290*/ 	.word	0x00000a80
        /*0294*/ 	.word	0x000000ff
        /*0298*/ 	.word	0x000000c8
        /*029c*/ 	.short	0x0100
        /*029e*/ 	.byte	0x05
	.zero		1


	//   ....[27]....
        /*02a0*/ 	.word	0x00000a90
        /*02a4*/ 	.word	0x000000ff
        /*02a8*/ 	.word	0x000000d8
        /*02ac*/ 	.short	0x0100
        /*02ae*/ 	.byte	0x05
	.zero		1


	//   ....[28]....
        /*02b0*/ 	.word	0x00000bc0
        /*02b4*/ 	.word	0x000000ff
        /*02b8*/ 	.word	0x000000e0
        /*02bc*/ 	.short	0x0100
        /*02be*/ 	.byte	0x07
	.zero		1


	//   ....[29]....
        /*02c0*/ 	.word	0x00000bd0
        /*02c4*/ 	.word	0x000000ff
        /*02c8*/ 	.word	0x00000100
        /*02cc*/ 	.short	0x0100
        /*02ce*/ 	.byte	0x07
	.zero		1


	//   ....[30]....
        /*02d0*/ 	.word	0x00000be0
        /*02d4*/ 	.word	0x000000ff
        /*02d8*/ 	.word	0x000000e8
        /*02dc*/ 	.short	0x0100
        /*02de*/ 	.byte	0x07
	.zero		1


	//   ....[31]....
        /*02e0*/ 	.word	0x00000bf0
        /*02e4*/ 	.word	0x000000ff
        /*02e8*/ 	.word	0x00000108
        /*02ec*/ 	.short	0x0100
        /*02ee*/ 	.byte	0x07
	.zero		1


	//   ....[32]....
        /*02f0*/ 	.word	0x00000c00
        /*02f4*/ 	.word	0x000000ff
        /*02f8*/ 	.word	0x000000f0
        /*02fc*/ 	.short	0x0100
        /*02fe*/ 	.byte	0x07
	.zero		1


	//   ....[33]....
        /*0300*/ 	.word	0x00000c10
        /*0304*/ 	.word	0x000000ff
        /*0308*/ 	.word	0x00000110
        /*030c*/ 	.short	0x0100
        /*030e*/ 	.byte	0x07
	.zero		1


	//   ....[34]....
        /*0310*/ 	.word	0x00000c20
        /*0314*/ 	.word	0x000000ff
        /*0318*/ 	.word	0x000000f8
        /*031c*/ 	.short	0x0100
        /*031e*/ 	.byte	0x07
	.zero		1


	//   ....[35]....
        /*0320*/ 	.word	0x00000c30
        /*0324*/ 	.word	0x000000ff
        /*0328*/ 	.word	0x00000118
        /*032c*/ 	.short	0x0100
        /*032e*/ 	.byte	0x07
	.zero		1


	//   ....[36]....
        /*0330*/ 	.word	0x00000d20
        /*0334*/ 	.word	0x000000ff
        /*0338*/ 	.word	0x00000120
        /*033c*/ 	.short	0x0100
        /*033e*/ 	.byte	0x05
	.zero		1


	//   ....[37]....
        /*0340*/ 	.word	0x00000d30
        /*0344*/ 	.word	0x000000ff
        /*0348*/ 	.word	0x00000130
        /*034c*/ 	.short	0x0100
        /*034e*/ 	.byte	0x05
	.zero		1


	//   ....[38]....
        /*0350*/ 	.word	0x00000d40
        /*0354*/ 	.word	0x000000ff
        /*0358*/ 	.word	0x00000128
        /*035c*/ 	.short	0x0100
        /*035e*/ 	.byte	0x05
	.zero		1


	//   ....[39]....
        /*0360*/ 	.word	0x00000d50
        /*0364*/ 	.word	0x000000ff
        /*0368*/ 	.word	0x00000138
        /*036c*/ 	.short	0x0100
        /*036e*/ 	.byte	0x05
	.zero		1


	//   ....[40]....
        /*0370*/ 	.word	0x00001620
        /*0374*/ 	.word	0x00000002
        /*0378*/ 	.word	0x00000130
        /*037c*/ 	.short	0x010a
        /*037e*/ 	.byte	0xff
	.zero		1


	//   ....[41]....
        /*0380*/ 	.word	0x00001650
        /*0384*/ 	.word	0x00000002
        /*0388*/ 	.word	0x00000120
        /*038c*/ 	.short	0x0101
        /*038e*/ 	.byte	0xff
	.zero		1


	//   ....[42]....
        /*0390*/ 	.word	0x00001720
        /*0394*/ 	.word	0x000000ff
        /*0398*/ 	.word	0x00000040
        /*039c*/ 	.short	0x010a
        /*039e*/ 	.byte	0x08
	.zero		1


	//   ....[43]....
        /*03a0*/ 	.word	0x000017c0
        /*03a4*/ 	.word	0x000000ff
        /*03a8*/ 	.word	0x00000040
        /*03ac*/ 	.short	0x010a
        /*03ae*/ 	.byte	0x21
	.zero		1


	//   ....[44]....
        /*03b0*/ 	.word	0x00001910
        /*03b4*/ 	.word	0x000000ff
        /*03b8*/ 	.word	0x00000040
        /*03bc*/ 	.short	0x010a
        /*03be*/ 	.byte	0x08
	.zero		1


	//   ....[45]....
        /*03c0*/ 	.word	0x00001a20
        /*03c4*/ 	.word	0x000000ff
        /*03c8*/ 	.word	0x000000b8
        /*03cc*/ 	.short	0x0101
        /*03ce*/ 	.byte	0x04
	.zero		1


	//   ....[46]....
        /*03d0*/ 	.word	0x00001a40
        /*03d4*/ 	.word	0x000000ff
        /*03d8*/ 	.word	0x00000040
        /*03dc*/ 	.short	0x010a
        /*03de*/ 	.byte	0x08
	.zero		1


	//   ....[47]....
        /*03e0*/ 	.word	0x00001ac0
        /*03e4*/ 	.word	0x000000ff
        /*03e8*/ 	.word	0x00000040
        /*03ec*/ 	.short	0x010a
        /*03ee*/ 	.byte	0x11
	.zero		1


	//   ....[48]....
        /*03f0*/ 	.word	0x00001c10
        /*03f4*/ 	.word	0x000000ff
        /*03f8*/ 	.word	0x00000040
        /*03fc*/ 	.short	0x010a
        /*03fe*/ 	.byte	0x08
	.zero		1


	//   ....[49]....
        /*0400*/ 	.word	0x00001d50
        /*0404*/ 	.word	0x00000002
        /*0408*/ 	.word	0x000000c0
        /*040c*/ 	.short	0x010a
        /*040e*/ 	.byte	0xff
	.zero		1


	//   ....[50]....
        /*0410*/ 	.word	0x00001e10
        /*0414*/ 	.word	0x00000002
        /*0418*/ 	.word	0x00000000
        /*041c*/ 	.short	0x0101
        /*041e*/ 	.byte	0xff
	.zero		1


	//   ....[51]....
        /*0420*/ 	.word	0x00002370
        /*0424*/ 	.word	0x000000ff
        /*0428*/ 	.word	0x00000000
        /*042c*/ 	.short	0x010a
        /*042e*/ 	.byte	0x05
	.zero		1


	//   ....[52]....
        /*0430*/ 	.word	0x00002400
        /*0434*/ 	.word	0x000000ff
        /*0438*/ 	.word	0x00000000
        /*043c*/ 	.short	0x010a
        /*043e*/ 	.byte	0x05
	.zero		1


	//   ....[53]....
        /*0440*/ 	.word	0x00002490
        /*0444*/ 	.word	0x000000ff
        /*0448*/ 	.word	0x00000000
        /*044c*/ 	.short	0x010a
        /*044e*/ 	.byte	0x05
	.zero		1


	//   ....[54]....
        /*0450*/ 	.word	0x00002520
        /*0454*/ 	.word	0x000000ff
        /*0458*/ 	.word	0x00000000
        /*045c*/ 	.short	0x010a
        /*045e*/ 	.byte	0x05
	.zero		1


	//   ....[55]....
        /*0460*/ 	.word	0x000025b0
        /*0464*/ 	.word	0x000000ff
        /*0468*/ 	.word	0x00000000
        /*046c*/ 	.short	0x010a
        /*046e*/ 	.byte	0x05
	.zero		1


	//   ....[56]....
        /*0470*/ 	.word	0x00002640
        /*0474*/ 	.word	0x000000ff
        /*0478*/ 	.word	0x00000000
        /*047c*/ 	.short	0x010a
        /*047e*/ 	.byte	0x05
	.zero		1


	//   ....[57]....
        /*0480*/ 	.word	0x000026d0
        /*0484*/ 	.word	0x000000ff
        /*0488*/ 	.word	0x00000000
        /*048c*/ 	.short	0x010a
        /*048e*/ 	.byte	0x05
	.zero		1


	//   ....[58]....
        /*0490*/ 	.word	0x00002770
        /*0494*/ 	.word	0x00000000
        /*0498*/ 	.word	0x00000000
        /*049c*/ 	.short	0x010a
        /*049e*/ 	.byte	0xff
	.zero		1


	//   ....[59]....
        /*04a0*/ 	.word	0x00002890
        /*04a4*/ 	.word	0x00000000
        /*04a8*/ 	.word	0x00000120
        /*04ac*/ 	.short	0x010a
        /*04ae*/ 	.byte	0xff
	.zero		1


	//   ....[60]....
        /*04b0*/ 	.word	0x00002900
        /*04b4*/ 	.word	0x00000000
        /*04b8*/ 	.word	0x00000000
        /*04bc*/ 	.short	0x0101
        /*04be*/ 	.byte	0xff
	.zero		1


	//   ....[61]....
        /*04c0*/ 	.word	0x00002920
        /*04c4*/ 	.word	0x000000ff
        /*04c8*/ 	.word	0x000000d0
        /*04cc*/ 	.short	0x010a
        /*04ce*/ 	.byte	0x05
	.zero		1


	//   ....[62]....
        /*04d0*/ 	.word	0x00002a40
        /*04d4*/ 	.word	0x00000000
        /*04d8*/ 	.word	0x000000c0
        /*04dc*/ 	.short	0x010a
        /*04de*/ 	.byte	0xff
	.zero		1


	//   ....[63]....
        /*04e0*/ 	.word	0x00002b40
        /*04e4*/ 	.word	0x00000000
        /*04e8*/ 	.word	0x00000000
        /*04ec*/ 	.short	0x0101
        /*04ee*/ 	.byte	0xff
	.zero		1


	//   ....[64]....
        /*04f0*/ 	.word	0x00002bd0
        /*04f4*/ 	.word	0x000000ff
        /*04f8*/ 	.word	0x000000d0
        /*04fc*/ 	.short	0x0106
        /*04fe*/ 	.byte	0x05
	.zero		1


	//   ....[65]....
        /*0500*/ 	.word	0x00002bf0
        /*0504*/ 	.word	0x000000ff
        /*0508*/ 	.word	0x000000d0
        /*050c*/ 	.short	0x010a
        /*050e*/ 	.byte	0x05
	.zero		1


	//   ....[66]....
        /*0510*/ 	.word	0x00002c80
        /*0514*/ 	.word	0x000000ff
        /*0518*/ 	.word	0x000000d0
        /*051c*/ 	.short	0x0106
        /*051e*/ 	.byte	0x04
	.zero		1


	//   ....[67]....
        /*0520*/ 	.word	0x00002cc0
        /*0524*/ 	.word	0x00000000
        /*0528*/ 	.word	0x000000d0
        /*052c*/ 	.short	0x010a
        /*052e*/ 	.byte	0xff
	.zero		1


	//   ....[68]....
        /*0530*/ 	.word	0x00003200
        /*0534*/ 	.word	0x00000000
        /*0538*/ 	.word	0x000000c0
        /*053c*/ 	.short	0x010a
        /*053e*/ 	.byte	0xff
	.zero		1


	//   ....[69]....
        /*0540*/ 	.word	0x00003310
        /*0544*/ 	.word	0x00000003
        /*0548*/ 	.word	0x00000000
        /*054c*/ 	.short	0x0101
        /*054e*/ 	.byte	0xff
	.zero		1


	//   ....[70]....
        /*0550*/ 	.word	0x00003320
        /*0554*/ 	.word	0x000000ff
        /*0558*/ 	.word	0x00000000
        /*055c*/ 	.short	0x010a
        /*055e*/ 	.byte	0x06
	.zero		1


	//   ....[71]....
        /*0560*/ 	.word	0x00003340
        /*0564*/ 	.word	0x000000ff
        /*0568*/ 	.word	0x00000100
        /*056c*/ 	.short	0x010a
        /*056e*/ 	.byte	0x07
	.zero		1


	//   ....[72]....
        /*0570*/ 	.word	0x00003410
        /*0574*/ 	.word	0x000000ff
        /*0578*/ 	.word	0x00000000
        /*057c*/ 	.short	0x010a
        /*057e*/ 	.byte	0x06
	.zero		1


	//   ....[73]....
        /*0580*/ 	.word	0x00003540
        /*0584*/ 	.word	0x000000ff
        /*0588*/ 	.word	0x00000000
        /*058c*/ 	.short	0x010a
        /*058e*/ 	.byte	0x1a
	.zero		1


	//   ....[74]....
        /*0590*/ 	.word	0x000037e0
        /*0594*/ 	.word	0x000000ff
        /*0598*/ 	.word	0x00000000
        /*059c*/ 	.short	0x010a
        /*059e*/ 	.byte	0x06
	.zero		1


	//   ....[75]....
        /*05a0*/ 	.word	0x00003870
        /*05a4*/ 	.word	0x000000ff
        /*05a8*/ 	.word	0x00000000
        /*05ac*/ 	.short	0x010a
        /*05ae*/ 	.byte	0x06
	.zero		1


	//   ....[76]....
        /*05b0*/ 	.word	0x00003900
        /*05b4*/ 	.word	0x000000ff
        /*05b8*/ 	.word	0x00000000
        /*05bc*/ 	.short	0x010a
        /*05be*/ 	.byte	0x06
	.zero		1


	//   ....[77]....
        /*05c0*/ 	.word	0x00003990
        /*05c4*/ 	.word	0x000000ff
        /*05c8*/ 	.word	0x00000000
        /*05cc*/ 	.short	0x010a
        /*05ce*/ 	.byte	0x07
	.zero		1


	//   ....[78]....
        /*05d0*/ 	.word	0x00003dd0
        /*05d4*/ 	.word	0x00000000
        /*05d8*/ 	.word	0x000000c0
        /*05dc*/ 	.short	0x010a
        /*05de*/ 	.byte	0xff
	.zero		1


	//   ....[79]....
        /*05e0*/ 	.word	0x00003e90
        /*05e4*/ 	.word	0x00000000
        /*05e8*/ 	.word	0x00000000
        /*05ec*/ 	.short	0x0101
        /*05ee*/ 	.byte	0xff
	.zero		1


	//   ....[80]....
        /*05f0*/ 	.word	0x000041b0
        /*05f4*/ 	.word	0x000000ff
        /*05f8*/ 	.word	0x000000b8
        /*05fc*/ 	.short	0x010a
        /*05fe*/ 	.byte	0x07
	.zero		1


	//   ....[81]....
        /*0600*/ 	.word	0x000043d0
        /*0604*/ 	.word	0x000000ff
        /*0608*/ 	.word	0x00000098
        /*060c*/ 	.short	0x010a
        /*060e*/ 	.byte	0x0f
	.zero		1


	//   ....[82]....
        /*0610*/ 	.word	0x000045d0
        /*0614*/ 	.word	0x000000ff
        /*0618*/ 	.word	0x00000080
        /*061c*/ 	.short	0x010b
        /*061e*/ 	.byte	0x0f
	.zero		1


	//   ....[83]....
        /*0620*/ 	.word	0x00004620
        /*0624*/ 	.word	0x000000ff
        /*0628*/ 	.word	0x00000000
        /*062c*/ 	.short	0x0101
        /*062e*/ 	.byte	0x10
	.zero		1


	//   ....[84]....
        /*0630*/ 	.word	0x00004660
        /*0634*/ 	.word	0x000000ff
        /*0638*/ 	.word	0x00000098
        /*063c*/ 	.short	0x010a
        /*063e*/ 	.byte	0x0d
	.zero		1


	//   ....[85]....
        /*0640*/ 	.word	0x000048a0
        /*0644*/ 	.word	0x000000ff
        /*0648*/ 	.word	0x00000080
        /*064c*/ 	.short	0x010b
        /*064e*/ 	.byte	0x0d
	.zero		1


	//   ....[86]....
        /*0650*/ 	.word	0x00004910
        /*0654*/ 	.word	0x000000ff
        /*0658*/ 	.word	0x00000000
        /*065c*/ 	.short	0x0101
        /*065e*/ 	.byte	0x0f
	.zero		1


	//   ....[87]....
        /*0660*/ 	.word	0x00004960
        /*0664*/ 	.word	0x000000ff
        /*0668*/ 	.word	0x00000000
        /*066c*/ 	.short	0x010a
        /*066e*/ 	.byte	0x04
	.zero		1


	//   ....[88]....
        /*0670*/ 	.word	0x000049f0
        /*0674*/ 	.word	0x000000ff
        /*0678*/ 	.word	0x00000000
        /*067c*/ 	.short	0x010a
        /*067e*/ 	.byte	0x04
	.zero		1


	//   ....[89]....
        /*0680*/ 	.word	0x00004a90
        /*0684*/ 	.word	0x00000000
        /*0688*/ 	.word	0x00000000
        /*068c*/ 	.short	0x010a
        /*068e*/ 	.byte	0xff
	.zero		1


	//   ....[90]....
        /*0690*/ 	.word	0x00004dd0
        /*0694*/ 	.word	0x00000000
        /*0698*/ 	.word	0x000000c0
        /*069c*/ 	.short	0x010a
        /*069e*/ 	.byte	0xff
	.zero		1


	//   ....[91]....
        /*06a0*/ 	.word	0x00004ee0
        /*06a4*/ 	.word	0x00000000
        /*06a8*/ 	.word	0x00000000
        /*06ac*/ 	.short	0x0101
        /*06ae*/ 	.byte	0xff
	.zero		1


	//   ....[92]....
        /*06b0*/ 	.word	0x00005980
        /*06b4*/ 	.word	0x00000000
        /*06b8*/ 	.word	0x00000080
        /*06bc*/ 	.short	0x010a
        /*06be*/ 	.byte	0xff
	.zero		1


	//   ....[93]....
        /*06c0*/ 	.word	0x000059f0
        /*06c4*/ 	.word	0x00000049
        /*06c8*/ 	.word	0x000000e0
        /*06cc*/ 	.short	0x010a
        /*06ce*/ 	.byte	0xff
	.zero		1


	//   ....[94]....
        /*06d0*/ 	.word	0x00005ae0
        /*06d4*/ 	.word	0x00000000
        /*06d8*/ 	.word	0x00000080
        /*06dc*/ 	.short	0x010a
        /*06de*/ 	.byte	0xff
	.zero		1


	//   ....[95]....
        /*06e0*/ 	.word	0x00005c10
        /*06e4*/ 	.word	0x00000049
        /*06e8*/ 	.word	0x000000e0
        /*06ec*/ 	.short	0x010a
        /*06ee*/ 	.byte	0xff
	.zero		1


	//   ....[96]....
        /*06f0*/ 	.word	0x00006720
        /*06f4*/ 	.word	0x00000000
        /*06f8*/ 	.word	0x00000000
        /*06fc*/ 	.short	0x0101
        /*06fe*/ 	.byte	0xff
	.zero		1


	//   ....[97]....
        /*0700*/ 	.word	0x00006730
        /*0704*/ 	.word	0x00000002
        /*0708*/ 	.word	0x00000080
        /*070c*/ 	.short	0x010a
        /*070e*/ 	.byte	0xff
	.zero		1


	//   ....[98]....
        /*0710*/ 	.word	0x00006800
        /*0714*/ 	.word	0x00000002
        /*0718*/ 	.word	0x00000080
        /*071c*/ 	.short	0x010a
        /*071e*/ 	.byte	0xff
	.zero		1


	//   ....[99]....
        /*0720*/ 	.word	0x00006b70
        /*0724*/ 	.word	0x000000ff
        /*0728*/ 	.word	0x00000000
        /*072c*/ 	.short	0x0101
        /*072e*/ 	.byte	0x05
	.zero		1


	//   ....[100]....
        /*0730*/ 	.word	0x000074a0
        /*0734*/ 	.word	0x00000000
        /*0738*/ 	.word	0x00000000
        /*073c*/ 	.short	0x0101
        /*073e*/ 	.byte	0xff
	.zero		1


	//   ....[101]....
        /*0740*/ 	.word	0x00007710
        /*0744*/ 	.word	0x000000ff
        /*0748*/ 	.word	0x00000000
        /*074c*/ 	.short	0x0101
        /*074e*/ 	.byte	0x04
	.zero		1


	//   ....[102]....
        /*0750*/ 	.word	0x00007730
        /*0754*/ 	.word	0x00000002
        /*0758*/ 	.word	0x00000130
        /*075c*/ 	.short	0x010a
        /*075e*/ 	.byte	0xff
	.zero		1


	//   ....[103]....
        /*0760*/ 	.word	0x00007790
        /*0764*/ 	.word	0x00000002
        /*0768*/ 	.word	0x00000040
        /*076c*/ 	.short	0x010a
        /*076e*/ 	.byte	0xff
	.zero		1


	//   ....[104]....
        /*0770*/ 	.word	0x000077f0
        /*0774*/ 	.word	0x00000002
        /*0778*/ 	.word	0x00000040
        /*077c*/ 	.short	0x010a
        /*077e*/ 	.byte	0xff
	.zero		1


	//   ....[105]....
        /*0780*/ 	.word	0x00007840
        /*0784*/ 	.word	0x00000002
        /*0788*/ 	.word	0x000000c0
        /*078c*/ 	.short	0x010a
        /*078e*/ 	.byte	0xff
	.zero		1


	//   ....[106]....
        /*0790*/ 	.word	0x000078a0
        /*0794*/ 	.word	0x00000000
        /*0798*/ 	.word	0x00000000
        /*079c*/ 	.short	0x010a
        /*079e*/ 	.byte	0xff
	.zero		1


	//   ....[107]....
        /*07a0*/ 	.word	0x00007900
        /*07a4*/ 	.word	0x00000000
        /*07a8*/ 	.word	0x00000000
        /*07ac*/ 	.short	0x010a
        /*07ae*/ 	.byte	0xff
	.zero		1


	//   ....[108]....
        /*07b0*/ 	.word	0x00007960
        /*07b4*/ 	.word	0x00000000
        /*07b8*/ 	.word	0x00000000
        /*07bc*/ 	.short	0x010a
        /*07be*/ 	.byte	0xff
	.zero		1


	//   ....[109]....
        /*07c0*/ 	.word	0x000079c0
        /*07c4*/ 	.word	0x00000000
        /*07c8*/ 	.word	0x00000000
        /*07cc*/ 	.short	0x010a
        /*07ce*/ 	.byte	0xff
	.zero		1


	//   ....[110]....
        /*07d0*/ 	.word	0x00007a20
        /*07d4*/ 	.word	0x00000000
        /*07d8*/ 	.word	0x00000000
        /*07dc*/ 	.short	0x010a
        /*07de*/ 	.byte	0xff
	.zero		1


	//   ....[111]....
        /*07e0*/ 	.word	0x00007a80
        /*07e4*/ 	.word	0x00000000
        /*07e8*/ 	.word	0x00000000
        /*07ec*/ 	.short	0x010a
        /*07ee*/ 	.byte	0xff
	.zero		1


	//   ....[112]....
        /*07f0*/ 	.word	0x00007ae0
        /*07f4*/ 	.word	0x00000000
        /*07f8*/ 	.word	0x00000000
        /*07fc*/ 	.short	0x010a
        /*07fe*/ 	.byte	0xff
	.zero		1


	//   ....[113]....
        /*0800*/ 	.word	0x00007b30
        /*0804*/ 	.word	0x00000000
        /*0808*/ 	.word	0x00000120
        /*080c*/ 	.short	0x010a
        /*080e*/ 	.byte	0xff
	.zero		1


	//   ....[114]....
        /*0810*/ 	.word	0x00007b90
        /*0814*/ 	.word	0x00000000
        /*0818*/ 	.word	0x000000d0
        /*081c*/ 	.short	0x010a
        /*081e*/ 	.byte	0xff
	.zero		1


	//   ....[115]....
        /*0820*/ 	.word	0x00007be0
        /*0824*/ 	.word	0x00000000
        /*0828*/ 	.word	0x000000c0
        /*082c*/ 	.short	0x010a
        /*082e*/ 	.byte	0xff
	.zero		1


	//   ....[116]....
        /*0830*/ 	.word	0x00007c40
        /*0834*/ 	.word	0x00000000
        /*0838*/ 	.word	0x000000d0
        /*083c*/ 	.short	0x010a
        /*083e*/ 	.byte	0xff
	.zero		1


	//   ....[117]....
        /*0840*/ 	.word	0x00007c90
        /*0844*/ 	.word	0x00000000
        /*0848*/ 	.word	0x000000c0
        /*084c*/ 	.short	0x010a
        /*084e*/ 	.byte	0xff
	.zero		1


	//   ....[118]....
        /*0850*/ 	.word	0x00007cf0
        /*0854*/ 	.word	0x00000002
        /*0858*/ 	.word	0x00000100
        /*085c*/ 	.short	0x010a
        /*085e*/ 	.byte	0xff
	.zero		1


	//   ....[119]....
        /*0860*/ 	.word	0x00007d50
        /*0864*/ 	.word	0x00000000
        /*0868*/ 	.word	0x00000000
        /*086c*/ 	.short	0x010a
        /*086e*/ 	.byte	0xff
	.zero		1


	//   ....[120]....
        /*0870*/ 	.word	0x00007db0
        /*0874*/ 	.word	0x00000000
        /*0878*/ 	.word	0x00000000
        /*087c*/ 	.short	0x010a
        /*087e*/ 	.byte	0xff
	.zero		1


	//   ....[121]....
        /*0880*/ 	.word	0x00007e10
        /*0884*/ 	.word	0x00000000
        /*0888*/ 	.word	0x00000000
        /*088c*/ 	.short	0x010a
        /*088e*/ 	.byte	0xff
	.zero		1


	//   ....[122]....
        /*0890*/ 	.word	0x00007e70
        /*0894*/ 	.word	0x00000000
        /*0898*/ 	.word	0x00000000
        /*089c*/ 	.short	0x010a
        /*089e*/ 	.byte	0xff
	.zero		1


	//   ....[123]....
        /*08a0*/ 	.word	0x00007ed0
        /*08a4*/ 	.word	0x00000000
        /*08a8*/ 	.word	0x00000000
        /*08ac*/ 	.short	0x010a
        /*08ae*/ 	.byte	0xff
	.zero		1


	//   ....[124]....
        /*08b0*/ 	.word	0x00007f20
        /*08b4*/ 	.word	0x00000000
        /*08b8*/ 	.word	0x000000c0
        /*08bc*/ 	.short	0x010a
        /*08be*/ 	.byte	0xff
	.zero		1


	//   ....[125]....
        /*08c0*/ 	.word	0x00007f80
        /*08c4*/ 	.word	0x00000000
        /*08c8*/ 	.word	0x000000b8
        /*08cc*/ 	.short	0x010a
        /*08ce*/ 	.byte	0xff
	.zero		1


	//   ....[126]....
        /*08d0*/ 	.word	0x00007fe0
        /*08d4*/ 	.word	0x00000000
        /*08d8*/ 	.word	0x00000098
        /*08dc*/ 	.short	0x010a
        /*08de*/ 	.byte	0xff
	.zero		1


	//   ....[127]....
        /*08e0*/ 	.word	0x00008040
        /*08e4*/ 	.word	0x00000000
        /*08e8*/ 	.word	0x00000098
        /*08ec*/ 	.short	0x010a
        /*08ee*/ 	.byte	0xff
	.zero		1


	//   ....[128]....
        /*08f0*/ 	.word	0x000080a0
        /*08f4*/ 	.word	0x00000000
        /*08f8*/ 	.word	0x00000000
        /*08fc*/ 	.short	0x010a
        /*08fe*/ 	.byte	0xff
	.zero		1


	//   ....[129]....
        /*0900*/ 	.word	0x00008100
        /*0904*/ 	.word	0x00000000
        /*0908*/ 	.word	0x00000000
        /*090c*/ 	.short	0x010a
        /*090e*/ 	.byte	0xff
	.zero		1


	//   ....[130]....
        /*0910*/ 	.word	0x00008150
        /*0914*/ 	.word	0x00000000
        /*0918*/ 	.word	0x000000c0
        /*091c*/ 	.short	0x010a
        /*091e*/ 	.byte	0xff
	.zero		1


	//   ....[131]....
        /*0920*/ 	.word	0x000081a0
        /*0924*/ 	.word	0x00000000
        /*0928*/ 	.word	0x00000080
        /*092c*/ 	.short	0x010a
        /*092e*/ 	.byte	0xff
	.zero		1


	//   ....[132]....
        /*0930*/ 	.word	0x000081f0
        /*0934*/ 	.word	0x00000049
        /*0938*/ 	.word	0x000000e0
        /*093c*/ 	.short	0x010a
        /*093e*/ 	.byte	0xff
	.zero		1


	//   ....[133]....
        /*0940*/ 	.word	0x00008240
        /*0944*/ 	.word	0x00000002
        /*0948*/ 	.word	0x00000080
        /*094c*/ 	.short	0x010a
        /*094e*/ 	.byte	0xff
	.zero		1


	//----- nvinfo : EIATTR_NUM_MBARRIERS
	.align		4
.L_47:
        /*0950*/ 	.byte	0x03, 0x38
        /*0952*/ 	.short	0x0028


	//----- nvinfo : EIATTR_EXIT_INSTR_OFFSETS
	.align		4
        /*0954*/ 	.byte	0x04, 0x1c
        /*0956*/ 	.short	(.L_49 - .L_48)


	//   ....[0]....
.L_48:
        /*0958*/ 	.word	0x000027a0


	//   ....[1]....
        /*095c*/ 	.word	0x00002c90


	//   ....[2]....
        /*0960*/ 	.word	0x00002cf0


	//   ....[3]....
        /*0964*/ 	.word	0x00003bf0


	//   ....[4]....
        /*0968*/ 	.word	0x00004ac0


	//   ....[5]....
        /*096c*/ 	.word	0x00004b00


	//   ....[6]....
        /*0970*/ 	.word	0x00007600


	//   ....[7]....
        /*0974*/ 	.word	0x00007680


	//   ....[8]....
        /*0978*/ 	.word	0x000076b0


	//   ....[9]....
        /*097c*/ 	.word	0x00007720


	//----- nvinfo : EIATTR_MAX_THREADS
	.align		4
.L_49:
        /*0980*/ 	.byte	0x04, 0x05
        /*0982*/ 	.short	(.L_51 - .L_50)
.L_50:
        /*0984*/ 	.word	0x00000100
        /*0988*/ 	.word	0x00000001
        /*098c*/ 	.word	0x00000001


	//----- nvinfo : EIATTR_CRS_STACK_SIZE
	.align		4
.L_51:
        /*0990*/ 	.byte	0x04, 0x1e
        /*0992*/ 	.short	(.L_53 - .L_52)
.L_52:
        /*0994*/ 	.word	0x00000000


	//----- nvinfo : EIATTR_CBANK_PARAM_SIZE
	.align		4
.L_53:
        /*0998*/ 	.byte	0x03, 0x19
        /*099a*/ 	.short	0x0800


	//----- nvinfo : EIATTR_PARAM_CBANK
	.align		4
        /*099c*/ 	.byte	0x04, 0x0a
        /*099e*/ 	.short	(.L_55 - .L_54)
	.align		4
.L_54:
        /*09a0*/ 	.word	index@(.nv.constant0._ZN7cutlass13device_kernelINS_4gemm6kernel13GemmUniversalIN4cute5tupleIJiiiiEEENS1_10collective13CollectiveMmaINS1_35MainloopSm100TmaUmmaWarpSpecializedILi8ELi2ELi4ENS5_IJNS4_1CILi1EEESB_SB_EEEEENS5_IJNSA_ILi128EEENSA_ILi64EEESF_EEENS_10bfloat16_tENS5_IJlSB_lEEESH_SI_NS4_8TiledMMAINS4_8MMA_AtomIJNS4_20SM100_MMA_F16BF16_SSISH_SH_fLi128ELi64ELNS4_4UMMA5MajorE0ELSN_0ELNSM_7ScaleInE0ELSO_0EEEEEENS4_6LayoutISC_NS5_IJNSA_ILi0EEESS_SS_EEEEENS5_IJNS4_10UnderscoreESV_SV_EEEEENS4_13SM90_TMA_LOADENS4_14ComposedLayoutINS4_7SwizzleILi3ELi4ELi3EEENS4_18smem_ptr_flag_bitsILi16EEENSR_INS5_IJNSA_ILi8EEESF_EEENS5_IJSF_SB_EEEEEEEvNS4_8identityESY_S18_vS19_EENS_8epilogue10collective18CollectiveEpilogueINS1B_23Sm100TmaWarpSpecializedILi3ELi2ELi32ELb1ELb0EEEJSG_NS5_IJNSR_ISE_SB_EENSR_INSA_ILi32EEESB_EEEEESH_SI_SH_SI_NS1B_6fusion15FusionCallbacksIS1F_NS1K_17LinearCombinationISH_fSH_fLNS_15FloatRoundStyleE2EEESG_S1J_JEEENS4_5SM1004TMEM4LOAD26SM100_TMEM_LOAD_32dp32b32xESY_NSZ_INS10_ILi2ELi4ELi3EEES13_NSR_INS5_IJS14_S1H_EEENS5_IJS1H_SB_EEEEEEENS4_39AutoVectorizingCopyWithAssumedAlignmentILi128EEENS4_14SM90_TMA_STOREES1Y_S20_S20_EEEvvEEEEvNT_6ParamsE)
        /*09a4*/ 	.short	0x0380
        /*09a6*/ 	.short	0x0800


	//----- nvinfo : EIATTR_SW_WAR
	.align		4
.L_55:
        /*09a8*/ 	.byte	0x04, 0x36
        /*09aa*/ 	.short	(.L_57 - .L_56)
.L_56:
        /*09ac*/ 	.word	0x00000008
.L_57:


//--------------------- .nv.callgraph             --------------------------
	.section	.nv.callgraph,"",@"SHT_CUDA_CALLGRAPH"
	.align	4
	.sectionentsize	8
	.align		4
        /*0000*/ 	.word	0x00000000
	.align		4
        /*0004*/ 	.word	0xffffffff
	.align		4
        /*0008*/ 	.word	index@(_ZN7cutlass13device_kernelINS_4gemm6kernel13GemmUniversalIN4cute5tupleIJiiiiEEENS1_10collective13CollectiveMmaINS1_35MainloopSm100TmaUmmaWarpSpecializedILi8ELi2ELi4ENS5_IJNS4_1CILi1EEESB_SB_EEEEENS5_IJNSA_ILi128EEENSA_ILi64EEESF_EEENS_10bfloat16_tENS5_IJlSB_lEEESH_SI_NS4_8TiledMMAINS4_8MMA_AtomIJNS4_20SM100_MMA_F16BF16_SSISH_SH_fLi128ELi64ELNS4_4UMMA5MajorE0ELSN_0ELNSM_7ScaleInE0ELSO_0EEEEEENS4_6LayoutISC_NS5_IJNSA_ILi0EEESS_SS_EEEEENS5_IJNS4_10UnderscoreESV_SV_EEEEENS4_13SM90_TMA_LOADENS4_14ComposedLayoutINS4_7SwizzleILi3ELi4ELi3EEENS4_18smem_ptr_flag_bitsILi16EEENSR_INS5_IJNSA_ILi8EEESF_EEENS5_IJSF_SB_EEEEEEEvNS4_8identityESY_S18_vS19_EENS_8epilogue10collective18CollectiveEpilogueINS1B_23Sm100TmaWarpSpecializedILi3ELi2ELi32ELb1ELb0EEEJSG_NS5_IJNSR_ISE_SB_EENSR_INSA_ILi32EEESB_EEEEESH_SI_SH_SI_NS1B_6fusion15FusionCallbacksIS1F_NS1K_17LinearCombinationISH_fSH_fLNS_15FloatRoundStyleE2EEESG_S1J_JEEENS4_5SM1004TMEM4LOAD26SM100_TMEM_LOAD_32dp32b32xESY_NSZ_INS10_ILi2ELi4ELi3EEES13_NSR_INS5_IJS14_S1H_EEENS5_IJS1H_SB_EEEEEEENS4_39AutoVectorizingCopyWithAssumedAlignmentILi128EEENS4_14SM90_TMA_STOREES1Y_S20_S20_EEEvvEEEEvNT_6ParamsE)
	.align		4
        /*000c*/ 	.word	index@(__assertfail)
	.align		4
        /*0010*/ 	.word	0x00000000
	.align		4
        /*0014*/ 	.word	0xfffffffe
	.align		4
        /*0018*/ 	.word	0x00000000
	.align		4
        /*001c*/ 	.word	0xfffffffd
	.align		4
        /*0020*/ 	.word	0x00000000
	.align		4
        /*0024*/ 	.word	0xfffffffc


//--------------------- .nv.constant4             --------------------------
	.section	.nv.constant4,"a",@progbits
	.align	8
	.align		8
.nv.constant4:
        /*0000*/ 	.dword	__assertfail
	.align		8
        /*0008*/ 	.dword	__unnamed_1
	.align		8
        /*0010*/ 	.dword	__unnamed_2
	.align		8
        /*0018*/ 	.dword	_ZN39_INTERNAL_3221714c_4_k_cu_10fa69c7_68584cuda3std3__45__cpo5beginE
	.align		8
        /*0020*/ 	.dword	_ZN39_INTERNAL_3221714c_4_k_cu_10fa69c7_68584cuda3std3__45__cpo3endE
	.align		8
        /*0028*/ 	.dword	_ZN39_INTERNAL_3221714c_4_k_cu_10fa69c7_68584cuda3std3__45__cpo6cbeginE
	.align		8
        /*0030*/ 	.dword	_ZN39_INTERNAL_3221714c_4_k_cu_10fa69c7_68584cuda3std3__45__cpo4cendE
	.align		8
        /*0038*/ 	.dword	_ZN39_INTERNAL_3221714c_4_k_cu_10fa69c7_68584cuda3std3__441_GLOBAL__N__3221714c_4_k_cu_10fa69c7_68586ignoreE
	.align		8
        /*0040*/ 	.dword	_ZN39_INTERNAL_3221714c_4_k_cu_10fa69c7_68584cuda3std3__419piecewise_constructE
	.align		8
        /*0048*/ 	.dword	_ZN39_INTERNAL_3221714c_4_k_cu_10fa69c7_68584cuda3std3__48in_placeE
	.align		8
        /*0050*/ 	.dword	_ZN39_INTERNAL_3221714c_4_k_cu_10fa69c7_68584cuda3std6ranges3__45__cpo4swapE
	.align		8
        /*0058*/ 	.dword	_ZN39_INTERNAL_3221714c_4_k_cu_10fa69c7_68584cuda3std6ranges3__45__cpo9iter_moveE
	.align		8
        /*0060*/ 	.dword	_ZN39_INTERNAL_3221714c_4_k_cu_10fa69c7_68584cute7productE
	.align		8
        /*0068*/ 	.dword	_ZN39_INTERNAL_3221714c_4_k_cu_10fa69c7_68584cute1_E
	.align		8
        /*0070*/ 	.dword	$str$25
	.align		8
        /*0078*/ 	.dword	$str$26
	.align		8
        /*0080*/ 	.dword	$str$27
	.align		8
        /*0088*/ 	.dword	$str$28


//--------------------- .text._ZN7cutlass13device_kernelINS_4gemm6kernel13GemmUniversalIN4cute5tupleIJiiiiEEENS1_10collective13CollectiveMmaINS1_35MainloopSm100TmaUmmaWarpSpecializedILi8ELi2ELi4ENS5_IJNS4_1CILi1EEESB_SB_EEEEENS5_IJNSA_ILi128EEENSA_ILi64EEESF_EEENS_10bfloat16_tENS5_IJlSB_lEEESH_SI_NS4_8TiledMMAINS4_8MMA_AtomIJNS4_20SM100_MMA_F16BF16_SSISH_SH_fLi128ELi64ELNS4_4UMMA5MajorE0ELSN_0ELNSM_7ScaleInE0ELSO_0EEEEEENS4_6LayoutISC_NS5_IJNSA_ILi0EEESS_SS_EEEEENS5_IJNS4_10UnderscoreESV_SV_EEEEENS4_13SM90_TMA_LOADENS4_14ComposedLayoutINS4_7SwizzleILi3ELi4ELi3EEENS4_18smem_ptr_flag_bitsILi16EEENSR_INS5_IJNSA_ILi8EEESF_EEENS5_IJSF_SB_EEEEEEEvNS4_8identityESY_S18_vS19_EENS_8epilogue10collective18CollectiveEpilogueINS1B_23Sm100TmaWarpSpecializedILi3ELi2ELi32ELb1ELb0EEEJSG_NS5_IJNSR_ISE_SB_EENSR_INSA_ILi32EEESB_EEEEESH_SI_SH_SI_NS1B_6fusion15FusionCallbacksIS1F_NS1K_17LinearCombinationISH_fSH_fLNS_15FloatRoundStyleE2EEESG_S1J_JEEENS4_5SM1004TMEM4LOAD26SM100_TMEM_LOAD_32dp32b32xESY_NSZ_INS10_ILi2ELi4ELi3EEES13_NSR_INS5_IJS14_S1H_EEENS5_IJS1H_SB_EEEEEEENS4_39AutoVectorizingCopyWithAssumedAlignmentILi128EEENS4_14SM90_TMA_STOREES1Y_S20_S20_EEEvvEEEEvNT_6ParamsE --------------------------
	.section	.text._ZN7cutlass13device_kernelINS_4gemm6kernel13GemmUniversalIN4cute5tupleIJiiiiEEENS1_10collective13CollectiveMmaINS1_35MainloopSm100TmaUmmaWarpSpecializedILi8ELi2ELi4ENS5_IJNS4_1CILi1EEESB_SB_EEEEENS5_IJNSA_ILi128EEENSA_ILi64EEESF_EEENS_10bfloat16_tENS5_IJlSB_lEEESH_SI_NS4_8TiledMMAINS4_8MMA_AtomIJNS4_20SM100_MMA_F16BF16_SSISH_SH_fLi128ELi64ELNS4_4UMMA5MajorE0ELSN_0ELNSM_7ScaleInE0ELSO_0EEEEEENS4_6LayoutISC_NS5_IJNSA_ILi0EEESS_SS_EEEEENS5_IJNS4_10UnderscoreESV_SV_EEEEENS4_13SM90_TMA_LOADENS4_14ComposedLayoutINS4_7SwizzleILi3ELi4ELi3EEENS4_18smem_ptr_flag_bitsILi16EEENSR_INS5_IJNSA_ILi8EEESF_EEENS5_IJSF_SB_EEEEEEEvNS4_8identityESY_S18_vS19_EENS_8epilogue10collective18CollectiveEpilogueINS1B_23Sm100TmaWarpSpecializedILi3ELi2ELi32ELb1ELb0EEEJSG_NS5_IJNSR_ISE_SB_EENSR_INSA_ILi32EEESB_EEEEESH_SI_SH_SI_NS1B_6fusion15FusionCallbacksIS1F_NS1K_17LinearCombinationISH_fSH_fLNS_15FloatRoundStyleE2EEESG_S1J_JEEENS4_5SM1004TMEM4LOAD26SM100_TMEM_LOAD_32dp32b32xESY_NSZ_INS10_ILi2ELi4ELi3EEES13_NSR_INS5_IJS14_S1H_EEENS5_IJS1H_SB_EEEEEEENS4_39AutoVectorizingCopyWithAssumedAlignmentILi128EEENS4_14SM90_TMA_STOREES1Y_S20_S20_EEEvvEEEEvNT_6ParamsE,"ax",@progbits
	.align	128
.text._ZN7cutlass13device_kernelINS_4gemm6kernel13GemmUniversalIN4cute5tupleIJiiiiEEENS1_10collective13CollectiveMmaINS1_35MainloopSm100TmaUmmaWarpSpecializedILi8ELi2ELi4ENS5_IJNS4_1CILi1EEESB_SB_EEEEENS5_IJNSA_ILi128EEENSA_ILi64EEESF_EEENS_10bfloat16_tENS5_IJlSB_lEEESH_SI_NS4_8TiledMMAINS4_8MMA_AtomIJNS4_20SM100_MMA_F16BF16_SSISH_SH_fLi128ELi64ELNS4_4UMMA5MajorE0ELSN_0ELNSM_7ScaleInE0ELSO_0EEEEEENS4_6LayoutISC_NS5_IJNSA_ILi0EEESS_SS_EEEEENS5_IJNS4_10UnderscoreESV_SV_EEEEENS4_13SM90_TMA_LOADENS4_14ComposedLayoutINS4_7SwizzleILi3ELi4ELi3EEENS4_18smem_ptr_flag_bitsILi16EEENSR_INS5_IJNSA_ILi8EEESF_EEENS5_IJSF_SB_EEEEEEEvNS4_8identityESY_S18_vS19_EENS_8epilogue10collective18CollectiveEpilogueINS1B_23Sm100TmaWarpSpecializedILi3ELi2ELi32ELb1ELb0EEEJSG_NS5_IJNSR_ISE_SB_EENSR_INSA_ILi32EEESB_EEEEESH_SI_SH_SI_NS1B_6fusion15FusionCallbacksIS1F_NS1K_17LinearCombinationISH_fSH_fLNS_15FloatRoundStyleE2EEESG_S1J_JEEENS4_5SM1004TMEM4LOAD26SM100_TMEM_LOAD_32dp32b32xESY_NSZ_INS10_ILi2ELi4ELi3EEES13_NSR_INS5_IJS14_S1H_EEENS5_IJS1H_SB_EEEEEEENS4_39AutoVectorizingCopyWithAssumedAlignmentILi128EEENS4_14SM90_TMA_STOREES1Y_S20_S20_EEEvvEEEEvNT_6ParamsE:
        .type           _ZN7cutlass13device_kernelINS_4gemm6kernel13GemmUniversalIN4cute5tupleIJiiiiEEENS1_10collective13CollectiveMmaINS1_35MainloopSm100TmaUmmaWarpSpecializedILi8ELi2ELi4ENS5_IJNS4_1CILi1EEESB_SB_EEEEENS5_IJNSA_ILi128EEENSA_ILi64EEESF_EEENS_10bfloat16_tENS5_IJlSB_lEEESH_SI_NS4_8TiledMMAINS4_8MMA_AtomIJNS4_20SM100_MMA_F16BF16_SSISH_SH_fLi128ELi64ELNS4_4UMMA5MajorE0ELSN_0ELNSM_7ScaleInE0ELSO_0EEEEEENS4_6LayoutISC_NS5_IJNSA_ILi0EEESS_SS_EEEEENS5_IJNS4_10UnderscoreESV_SV_EEEEENS4_13SM90_TMA_LOADENS4_14ComposedLayoutINS4_7SwizzleILi3ELi4ELi3EEENS4_18smem_ptr_flag_bitsILi16EEENSR_INS5_IJNSA_ILi8EEESF_EEENS5_IJSF_SB_EEEEEEEvNS4_8identityESY_S18_vS19_EENS_8epilogue10collective18CollectiveEpilogueINS1B_23Sm100TmaWarpSpecializedILi3ELi2ELi32ELb1ELb0EEEJSG_NS5_IJNSR_ISE_SB_EENSR_INSA_ILi32EEESB_EEEEESH_SI_SH_SI_NS1B_6fusion15FusionCallbacksIS1F_NS1K_17LinearCombinationISH_fSH_fLNS_15FloatRoundStyleE2EEESG_S1J_JEEENS4_5SM1004TMEM4LOAD26SM100_TMEM_LOAD_32dp32b32xESY_NSZ_INS10_ILi2ELi4ELi3EEES13_NSR_INS5_IJS14_S1H_EEENS5_IJS1H_SB_EEEEEEENS4_39AutoVectorizingCopyWithAssumedAlignmentILi128EEENS4_14SM90_TMA_STOREES1Y_S20_S20_EEEvvEEEEvNT_6ParamsE,@function
        .size           _ZN7cutlass13device_kernelINS_4gemm6kernel13GemmUniversalIN4cute5tupleIJiiiiEEENS1_10collective13CollectiveMmaINS1_35MainloopSm100TmaUmmaWarpSpecializedILi8ELi2ELi4ENS5_IJNS4_1CILi1EEESB_SB_EEEEENS5_IJNSA_ILi128EEENSA_ILi64EEESF_EEENS_10bfloat16_tENS5_IJlSB_lEEESH_SI_NS4_8TiledMMAINS4_8MMA_AtomIJNS4_20SM100_MMA_F16BF16_SSISH_SH_fLi128ELi64ELNS4_4UMMA5MajorE0ELSN_0ELNSM_7ScaleInE0ELSO_0EEEEEENS4_6LayoutISC_NS5_IJNSA_ILi0EEESS_SS_EEEEENS5_IJNS4_10UnderscoreESV_SV_EEEEENS4_13SM90_TMA_LOADENS4_14ComposedLayoutINS4_7SwizzleILi3ELi4ELi3EEENS4_18smem_ptr_flag_bitsILi16EEENSR_INS5_IJNSA_ILi8EEESF_EEENS5_IJSF_SB_EEEEEEEvNS4_8identityESY_S18_vS19_EENS_8epilogue10collective18CollectiveEpilogueINS1B_23Sm100TmaWarpSpecializedILi3ELi2ELi32ELb1ELb0EEEJSG_NS5_IJNSR_ISE_SB_EENSR_INSA_ILi32EEESB_EEEEESH_SI_SH_SI_NS1B_6fusion15FusionCallbacksIS1F_NS1K_17LinearCombinationISH_fSH_fLNS_15FloatRoundStyleE2EEESG_S1J_JEEENS4_5SM1004TMEM4LOAD26SM100_TMEM_LOAD_32dp32b32xESY_NSZ_INS10_ILi2ELi4ELi3EEES13_NSR_INS5_IJS14_S1H_EEENS5_IJS1H_SB_EEEEEEENS4_39AutoVectorizingCopyWithAssumedAlignmentILi128EEENS4_14SM90_TMA_STOREES1Y_S20_S20_EEEvvEEEEvNT_6ParamsE,(.L_x_166 - _ZN7cutlass13device_kernelINS_4gemm6kernel13GemmUniversalIN4cute5tupleIJiiiiEEENS1_10collective13CollectiveMmaINS1_35MainloopSm100TmaUmmaWarpSpecializedILi8ELi2ELi4ENS5_IJNS4_1CILi1EEESB_SB_EEEEENS5_IJNSA_ILi128EEENSA_ILi64EEESF_EEENS_10bfloat16_tENS5_IJlSB_lEEESH_SI_NS4_8TiledMMAINS4_8MMA_AtomIJNS4_20SM100_MMA_F16BF16_SSISH_SH_fLi128ELi64ELNS4_4UMMA5MajorE0ELSN_0ELNSM_7ScaleInE0ELSO_0EEEEEENS4_6LayoutISC_NS5_IJNSA_ILi0EEESS_SS_EEEEENS5_IJNS4_10UnderscoreESV_SV_EEEEENS4_13SM90_TMA_LOADENS4_14ComposedLayoutINS4_7SwizzleILi3ELi4ELi3EEENS4_18smem_ptr_flag_bitsILi16EEENSR_INS5_IJNSA_ILi8EEESF_EEENS5_IJSF_SB_EEEEEEEvNS4_8identityESY_S18_vS19_EENS_8epilogue10collective18CollectiveEpilogueINS1B_23Sm100TmaWarpSpecializedILi3ELi2ELi32ELb1ELb0EEEJSG_NS5_IJNSR_ISE_SB_EENSR_INSA_ILi32EEESB_EEEEESH_SI_SH_SI_NS1B_6fusion15FusionCallbacksIS1F_NS1K_17LinearCombinationISH_fSH_fLNS_15FloatRoundStyleE2EEESG_S1J_JEEENS4_5SM1004TMEM4LOAD26SM100_TMEM_LOAD_32dp32b32xESY_NSZ_INS10_ILi2ELi4ELi3EEES13_NSR_INS5_IJS14_S1H_EEENS5_IJS1H_SB_EEEEEEENS4_39AutoVectorizingCopyWithAssumedAlignmentILi128EEENS4_14SM90_TMA_STOREES1Y_S20_S20_EEEvvEEEEvNT_6ParamsE)
        .other          _ZN7cutlass13device_kernelINS_4gemm6kernel13GemmUniversalIN4cute5tupleIJiiiiEEENS1_10collective13CollectiveMmaINS1_35MainloopSm100TmaUmmaWarpSpecializedILi8ELi2ELi4ENS5_IJNS4_1CILi1EEESB_SB_EEEEENS5_IJNSA_ILi128EEENSA_ILi64EEESF_EEENS_10bfloat16_tENS5_IJlSB_lEEESH_SI_NS4_8TiledMMAINS4_8MMA_AtomIJNS4_20SM100_MMA_F16BF16_SSISH_SH_fLi128ELi64ELNS4_4UMMA5MajorE0ELSN_0ELNSM_7ScaleInE0ELSO_0EEEEEENS4_6LayoutISC_NS5_IJNSA_ILi0EEESS_SS_EEEEENS5_IJNS4_10UnderscoreESV_SV_EEEEENS4_13SM90_TMA_LOADENS4_14ComposedLayoutINS4_7SwizzleILi3ELi4ELi3EEENS4_18smem_ptr_flag_bitsILi16EEENSR_INS5_IJNSA_ILi8EEESF_EEENS5_IJSF_SB_EEEEEEEvNS4_8identityESY_S18_vS19_EENS_8epilogue10collective18CollectiveEpilogueINS1B_23Sm100TmaWarpSpecializedILi3ELi2ELi32ELb1ELb0EEEJSG_NS5_IJNSR_ISE_SB_EENSR_INSA_ILi32EEESB_EEEEESH_SI_SH_SI_NS1B_6fusion15FusionCallbacksIS1F_NS1K_17LinearCombinationISH_fSH_fLNS_15FloatRoundStyleE2EEESG_S1J_JEEENS4_5SM1004TMEM4LOAD26SM100_TMEM_LOAD_32dp32b32xESY_NSZ_INS10_ILi2ELi4ELi3EEES13_NSR_INS5_IJS14_S1H_EEENS5_IJS1H_SB_EEEEEEENS4_39AutoVectorizingCopyWithAssumedAlignmentILi128EEENS4_14SM90_TMA_STOREES1Y_S20_S20_EEEvvEEEEvNT_6ParamsE,@"STO_CUDA_ENTRY STV_DEFAULT"
_ZN7cutlass13device_kernelINS_4gemm6kernel13GemmUniversalIN4cute5tupleIJiiiiEEENS1_10collective13CollectiveMmaINS1_35MainloopSm100TmaUmmaWarpSpecializedILi8ELi2ELi4ENS5_IJNS4_1CILi1EEESB_SB_EEEEENS5_IJNSA_ILi128EEENSA_ILi64EEESF_EEENS_10bfloat16_tENS5_IJlSB_lEEESH_SI_NS4_8TiledMMAINS4_8MMA_AtomIJNS4_20SM100_MMA_F16BF16_SSISH_SH_fLi128ELi64ELNS4_4UMMA5MajorE0ELSN_0ELNSM_7ScaleInE0ELSO_0EEEEEENS4_6LayoutISC_NS5_IJNSA_ILi0EEESS_SS_EEEEENS5_IJNS4_10UnderscoreESV_SV_EEEEENS4_13SM90_TMA_LOADENS4_14ComposedLayoutINS4_7SwizzleILi3ELi4ELi3EEENS4_18smem_ptr_flag_bitsILi16EEENSR_INS5_IJNSA_ILi8EEESF_EEENS5_IJSF_SB_EEEEEEEvNS4_8identityESY_S18_vS19_EENS_8epilogue10collective18CollectiveEpilogueINS1B_23Sm100TmaWarpSpecializedILi3ELi2ELi32ELb1ELb0EEEJSG_NS5_IJNSR_ISE_SB_EENSR_INSA_ILi32EEESB_EEEEESH_SI_SH_SI_NS1B_6fusion15FusionCallbacksIS1F_NS1K_17LinearCombinationISH_fSH_fLNS_15FloatRoundStyleE2EEESG_S1J_JEEENS4_5SM1004TMEM4LOAD26SM100_TMEM_LOAD_32dp32b32xESY_NSZ_INS10_ILi2ELi4ELi3EEES13_NSR_INS5_IJS14_S1H_EEENS5_IJS1H_SB_EEEEEEENS4_39AutoVectorizingCopyWithAssumedAlignmentILi128EEENS4_14SM90_TMA_STOREES1Y_S20_S20_EEEvvEEEEvNT_6ParamsE:
[----:B------:R-:W1:Y:S01]  /*0000*/  LDC R1, c[0x0][0x37c] ;  /* 0x0000df00ff017b82 */ /* 0x000e620000000800 */
[----:B------:R-:W2:Y:S01]  /*0010*/  S2R R93, SR_TID.X ;  /* 0x00000000005d7919 */ /* 0x000ea20000002100 */
[----:B------:R-:W3:Y:S01]  /*0020*/  LDCU.64 UR4, c[0x0][0x890] ;  /* 0x00011200ff0477ac */ /* 0x000ee20008000a00 */
[----:B------:R-:W-:Y:S02]  /*0030*/  PRMT R88, RZ, 0x7610, R88 ;  /* 0x00007610ff587816 */ /* 0x000fe40000000058 */
[----:B------:R-:W-:Y:S01]  /*0040*/  ELECT P5, URZ, PT ;  /* 0x0000000000ff782f */ /* 0x000fe200038a0000 */
[----:B------:R-:W4:Y:S01]  /*0050*/  LDCU.64 UR46, c[0x0][0x358] ;  /* 0x00006b00ff2e77ac */ /* 0x000f220008000a00 */
[----:B---3--:R-:W-:-:S04]  /*0060*/  UISETP.NE.U32.AND UP0, UPT, UR4, URZ, UPT ;  /* 0x000000ff0400728c */ /* 0x008fc8000bf05070 */
[----:B------:R-:W-:Y:S01]  /*0070*/  UISETP.NE.AND.EX UP0, UPT, UR5, URZ, UPT, UP0 ;  /* 0x000000ff0500728c */ /* 0x000fe2000bf05300 */
[----:B--2---:R-:W-:-:S05]  /*0080*/  SHF.R.U32.HI R92, RZ, 0x5, R93 ;  /* 0x00000005ff5c7819 */ /* 0x004fca000001165d */
[----:B------:R-:W2:Y:S02]  /*0090*/  SHFL.IDX PT, R0, R92, RZ, 0x1f ;  /* 0x00001fff5c007589 */ /* 0x000ea400000e0000 */
[----:B--2---:R-:W-:Y:S01]  /*00a0*/  R2UR UR8, R0 ;  /* 0x00000000000872ca */ /* 0x004fe200000e0000 */
[----:B-1--4-:R-:W-:-:S14]  /*00b0*/  BRA.U UP0, `(.L_x_0) ;  /* 0x00000001002c7547 */ /* 0x012fdc000b800000 */
[----:B------:R-:W1:Y:S02]  /*00c0*/  LDCU.64 UR6, c[0x0][0x888] ;  /* 0x00011100ff0677ac */ /* 0x000e640008000a00 */
[----:B-1----:R-:W-:-:S04]  /*00d0*/  UISETP.NE.U32.AND UP0, UPT, UR6, URZ, UPT ;  /* 0x000000ff0600728c */ /* 0x002fc8000bf05070 */
[----:B------:R-:W-:-:S09]  /*00e0*/  UISETP.NE.AND.EX UP0, UPT, UR7, URZ, UPT, UP0 ;  /* 0x000000ff0700728c */ /* 0x000fd2000bf05300 */
[----:B------:R-:W-:Y:S05]  /*00f0*/  BRA.U !UP0, `(.L_x_1) ;  /* 0x0000000108107547 */ /* 0x000fea000b800000 */
[----:B------:R-:W1:Y:S02]  /*0100*/  LDC.64 R2, c[0x0][0x888] ;  /* 0x00022200ff027b82 */ /* 0x000e640000000a00 */
[----:B-1----:R1:W5:Y:S01]  /*0110*/  LDG.E R49, desc[UR46][R2.64] ;  /* 0x0000002e02317981 */ /* 0x002362000c1e1900 */
[----:B------:R-:W-:Y:S01]  /*0120*/  HFMA2 R88, -RZ, RZ, 0, 5.9604644775390625e-08 ;  /* 0x00000001ff587431 */ /* 0x000fe200000001ff */
[----:B------:R-:W-:Y:S05]  /*0130*/  BRA `(.L_x_0) ;  /* 0x00000000000c7947 */ /* 0x000fea0003800000 */
.L_x_1:
[----:B------:R-:W1:Y:S01]  /*0140*/  LDCU UR6, c[0x0][0x880] ;  /* 0x00011000ff0677ac */ /* 0x000e620008000800 */
[----:B------:R-:W-:Y:S01]  /*0150*/  HFMA2 R88, -RZ, RZ, 0, 5.9604644775390625e-08 ;  /* 0x00000001ff587431 */ /* 0x000fe200000001ff */
[----:B-1----:R-:W-:-:S07]  /*0160*/  MOV R49, UR6 ;  /* 0x0000000600317c02 */ /* 0x002fce0008000f00 */
.L_x_0:
[----:B------:R-:W2:Y:S02]  /*0170*/  LDCU.64 UR6, c[0x0][0x8b0] ;  /* 0x00011600ff0677ac */ /* 0x000ea40008000a00 */
[----:B--2---:R-:W-:-:S04]  /*0180*/  UISETP.NE.U32.AND UP0, UPT, UR6, URZ, UPT ;  /* 0x000000ff0600728c */ /* 0x004fc8000bf05070 */
[----:B------:R-:W-:-:S09]  /*0190*/  UISETP.NE.AND.EX UP0, UPT, UR7, URZ, UPT, UP0 ;  /* 0x000000ff0700728c */ /* 0x000fd2000bf05300 */
[----:B------:R-:W-:Y:S05]  /*01a0*/  BRA.U UP0, `(.L_x_2) ;  /* 0x0000000100247547 */ /* 0x000fea000b800000 */
[----:B------:R-:W2:Y:S02]  /*01b0*/  LDCU.64 UR6, c[0x0][0x8a8] ;  /* 0x00011500ff0677ac */ /* 0x000ea40008000a00 */
[----:B--2---:R-:W-:-:S04]  /*01c0*/  UISETP.NE.U32.AND UP0, UPT, UR6, URZ, UPT ;  /* 0x000000ff0600728c */ /* 0x004fc8000bf05070 */
[----:B------:R-:W-:-:S09]  /*01d0*/  UISETP.NE.AND.EX UP0, UPT, UR7, URZ, UPT, UP0 ;  /* 0x000000ff0700728c */ /* 0x000fd2000bf05300 */
[----:B------:R-:W-:Y:S05]  /*01e0*/  BRA.U !UP0, `(.L_x_3) ;  /* 0x00000001080c7547 */ /* 0x000fea000b800000 */
[----:B-1----:R-:W1:Y:S02]  /*01f0*/  LDC.64 R2, c[0x0][0x8a8] ;  /* 0x00022a00ff027b82 */ /* 0x002e640000000a00 */
[----:B-1----:R2:W5:Y:S01]  /*0200*/  LDG.E R47, desc[UR46][R2.64] ;  /* 0x0000002e022f7981 */ /* 0x002562000c1e1900 */
[----:B------:R-:W-:Y:S05]  /*0210*/  BRA `(.L_x_2) ;  /* 0x0000000000087947 */ /* 0x000fea0003800000 */
.L_x_3:
[----:B------:R-:W2:Y:S02]  /*0220*/  LDCU UR6, c[0x0][0x8a0] ;  /* 0x00011400ff0677ac */ /* 0x000ea40008000800 */
[----:B--2---:R-:W-:Y:S02]  /*0230*/  MOV R47, UR6 ;  /* 0x00000006002f7c02 */ /* 0x004fe40008000f00 */
.L_x_2:
[----:B------:R-:W-:Y:S01]  /*0240*/  IMAD.U32 R0, RZ, RZ, UR8 ;  /* 0x00000008ff007e24 */ /* 0x000fe2000f8e00ff */
[----:B------:R-:W-:Y:S04]  /*0250*/  BSSY.RECONVERGENT B0, `(.L_x_4) ;  /* 0x000000c000007945 */ /* 0x000fe80003800200 */
[C---:B------:R-:W-:Y:S02]  /*0260*/  ISETP.NE.OR P1, PT, R0.reuse, 0x1, !P5 ;  /* 0x000000010000780c */ /* 0x040fe40006f25670 */
[----:B------:R-:W-:-:S11]  /*0270*/  ISETP.NE.OR P0, PT, R0, 0x3, !P5 ;  /* 0x000000030000780c */ /* 0x000fd60006f05670 */
[----:B------:R-:W-:Y:S05]  /*0280*/  @P1 BRA `(.L_x_5) ;  /* 0x0000000000201947 */ /* 0x000fea0003800000 */
[----:B------:R-:W3:Y:S02]  /*0290*/  LDCU.64 UR6, c[0x0][0x348] ;  /* 0x00006900ff0677ac */ /* 0x000ee40008000a00 */
[----:B---3--:R-:W-:Y:S02]  /*02a0*/  UIADD3 UR10, UP1, UPT, UR6, 0x80, URZ ;  /* 0x00000080060a7890 */ /* 0x008fe4000ff3e0ff */
[----:B------:R-:W-:Y:S02]  /*02b0*/  UIADD3 UR6, UP0, UPT, UR6, 0x180, URZ ;  /* 0x0000018006067890 */ /* 0x000fe4000ff1e0ff */
[----:B------:R-:W-:Y:S02]  /*02c0*/  UIADD3.X UR11, UPT, UPT, URZ, UR7, URZ, UP1, !UPT ;  /* 0x00000007ff0b7290 */ /* 0x000fe40008ffe4ff */
[----:B------:R-:W-:-:S07]  /*02d0*/  UIADD3.X UR7, UPT, UPT, URZ, UR7, URZ, UP0, !UPT ;  /* 0x00000007ff077290 */ /* 0x000fce00087fe4ff */
[----:B------:R3:W-:Y:S02]  /*02e0*/  UTMACCTL.PF [UR10] ;  /* 0x000000000a0079b9 */ /* 0x0007e40008040000 */
[----:B------:R3:W-:Y:S02]  /*02f0*/  UTMACCTL.PF [UR6] ;  /* 0x00000000060079b9 */ /* 0x0007e40008040000 */
[----:B---3--:R-:W-:Y:S01]  /*0300*/  NOP ;  /* 0x0000000000007918 */ /* 0x008fe20000000000 */
.L_x_5:
[----:B------:R-:W-:Y:S05]  /*0310*/  BSYNC.RECONVERGENT B0 ;  /* 0x0000000000007941 */ /* 0x000fea0003800200 */
.L_x_4:
[----:B------:R-:W-:Y:S04]  /*0320*/  BSSY.RECONVERGENT B0, `(.L_x_6) ;  /* 0x000000a000007945 */ /* 0x000fe80003800200 */
        /* <DEDUP_REMOVED lines=9> */
.L_x_7:
[----:B------:R-:W-:Y:S05]  /*03c0*/  BSYNC.RECONVERGENT B0 ;  /* 0x0000000000007941 */ /* 0x000fea0003800200 */
.L_x_6:
[----:B------:R-:W3:Y:S01]  /*03d0*/  LDCU.64 UR6, c[0x0][0x888] ;  /* 0x00011100ff0677ac */ /* 0x000ee20008000a00 */
[----:B------:R-:W-:Y:S02]  /*03e0*/  UISETP.EQ.U32.AND UP1, UPT, UR4, URZ, UPT ;  /* 0x000000ff0400728c */ /* 0x000fe4000bf22070 */
[----:B------:R-:W-:Y:S02]  /*03f0*/  UPLOP3.LUT UP2, UPT, UPT, UPT, UPT, 0x80, 0x8 ;  /* 0x000000000008789c */ /* 0x000fe40003f4f070 */
[----:B---3--:R-:W-:-:S04]  /*0400*/  UISETP.NE.U32.AND UP0, UPT, UR6, URZ, UPT ;  /* 0x000000ff0600728c */ /* 0x008fc8000bf05070 */
[----:B------:R-:W-:-:S04]  /*0410*/  UISETP.NE.AND.EX UP0, UPT, UR7, URZ, UPT, UP0 ;  /* 0x000000ff0700728c */ /* 0x000fc8000bf05300 */
[----:B------:R-:W-:-:S04]  /*0420*/  UISETP.EQ.OR.EX UP3, UPT, UR5, URZ, !UP0, UP1 ;  /* 0x000000ff0500728c */ /* 0x000fc8000c762710 */
[----:B------:R-:W-:-:S05]  /*0430*/  UP2UR UR53, UPR, URZ, 0x8 ;  /* 0x00000008ff357883 */ /* 0x000fca0008000000 */
[----:B------:R-:W-:Y:S07]  /*0440*/  BRA.U !UP3, `(.L_x_8) ;  /* 0x000000010b207547 */ /* 0x000fee000b800000 */
[----:B------:R-:W-:Y:S01]  /*0450*/  UISETP.NE.U32.AND UP2, UPT, UR4, URZ, UPT ;  /* 0x000000ff0400728c */ /* 0x000fe2000bf45070 */
[----:B-----5:R-:W-:Y:S01]  /*0460*/  FSETP.NEU.AND P0, PT, R49, RZ, PT ;  /* 0x000000ff3100720b */ /* 0x020fe20003f0d000 */
[----:B------:R-:W-:Y:S02]  /*0470*/  USEL UR4, URZ, 0xffffffff, UP0 ;  /* 0xffffffffff047887 */ /* 0x000fe40008000000 */
[----:B------:R-:W-:-:S10]  /*0480*/  UISETP.NE.AND.EX UP2, UPT, UR5, URZ, UPT, UP2 ;  /* 0x000000ff0500728c */ /* 0x000fd4000bf45320 */
[----:B------:R-:W-:Y:S01]  /*0490*/  VOTEU.ANY UP1, P0 ;  /* 0x0000000000ff7886 */ /* 0x000fe20000020100 */
[----:B------:R-:W-:-:S04]  /*04a0*/  @!UP2 USEL UR4, URZ, 0xffffffff, UP1 ;  /* 0xffffffffff04a887 */ /* 0x000fc80008800000 */
[----:B------:R-:W-:-:S04]  /*04b0*/  ULOP3.LUT UR4, UR4, 0x1, URZ, 0xc0, !UPT ;  /* 0x0000000104047892 */ /* 0x000fc8000f8ec0ff */
[----:B------:R-:W-:-:S11]  /*04c0*/  UISETP.NE.U32.AND UP2, UPT, UR4, 0x1, UPT ;  /* 0x000000010400788c */ /* 0x000fd6000bf45070 */
.L_x_8:
[----:B-12---:R-:W1:Y:S01]  /*04d0*/  SHFL.IDX PT, R2, R92, RZ, 0x1f ;  /* 0x00001fff5c027589 */ /* 0x006e6200000e0000 */
[----:B------:R-:W-:-:S04]  /*04e0*/  UISETP.NE.AND UP1, UPT, UR8, 0x2, UPT ;  /* 0x000000020800788c */ /* 0x000fc8000bf25270 */
[----:B------:R-:W-:Y:S01]  /*04f0*/  USEL UR6, URZ, 0x1, UP1 ;  /* 0x00000001ff067887 */ /* 0x000fe20008800000 */
[----:B-1----:R-:W-:-:S13]  /*0500*/  ISETP.NE.AND P0, PT, R2, RZ, PT ;  /* 0x000000ff0200720c */ /* 0x002fda0003f05270 */
[----:B------:R-:W-:Y:S05]  /*0510*/  @P0 BRA `(.L_x_9) ;  /* 0x0000000000680947 */ /* 0x000fea0003800000 */
[----:B------:R-:W1:Y:S01]  /*0520*/  S2UR UR5, SR_CgaCtaId ;  /* 0x00000000000579c3 */ /* 0x000e620000008800 */
[----:B------:R-:W-:Y:S01]  /*0530*/  UMOV UR7, 0x400 ;  /* 0x0000040000077882 */ /* 0x000fe20000000000 */
[----:B------:R-:W-:Y:S01]  /*0540*/  UMOV UR4, 0x1 ;  /* 0x0000000100047882 */ /* 0x000fe20000000000 */
[----:B------:R-:W-:Y:S01]  /*0550*/  ELECT P0, URZ, PT ;  /* 0x0000000000ff782f */ /* 0x000fe20003800000 */
[----:B------:R-:W-:-:S04]  /*0560*/  UIADD3 UR10, UPT, UPT, -UR4, 0x100000, URZ ;  /* 0x00100000040a7890 */ /* 0x000fc8000fffe1ff */
[----:B------:R-:W-:Y:S02]  /*0570*/  USHF.L.U32 UR11, UR10, 0xb, URZ ;  /* 0x0000000b0a0b7899 */ /* 0x000fe400080006ff */
[----:B------:R-:W-:Y:S02]  /*0580*/  USHF.L.U32 UR10, UR10, 0x1, URZ ;  /* 0x000000010a0a7899 */ /* 0x000fe400080006ff */
[----:B-1----:R-:W-:Y:S01]  /*0590*/  ULEA UR5, UR5, UR7, 0x18 ;  /* 0x0000000705057291 */ /* 0x002fe2000f8ec0ff */
[----:B------:R-:W1:Y:S11]  /*05a0*/  FENCE.VIEW.ASYNC.S ;  /* 0x00000000000073c6 */ /* 0x000e760000000000 */
[----:B-1----:R1:W2:Y:S01]  /*05b0*/  SYNCS.EXCH.64 URZ, [UR5], UR10 ;  /* 0x0000000a05ff75b2 */ /* 0x0022a20008000100 */
[----:B------:R1:W3:Y:S01]  /*05c0*/  SYNCS.EXCH.64 URZ, [UR5+0x40], UR10 ;  /* 0x0000400a05ff75b2 */ /* 0x0002e20008000100 */
[----:B------:R1:W4:Y:S01]  /*05d0*/  SYNCS.EXCH.64 URZ, [UR5+0x8], UR10 ;  /* 0x0000080a05ff75b2 */ /* 0x0003220008000100 */
[----:B------:R1:W1:Y:S01]  /*05e0*/  SYNCS.EXCH.64 URZ, [UR5+0x48], UR10 ;  /* 0x0000480a05ff75b2 */ /* 0x0002620008000100 */
        /* <DEDUP_REMOVED lines=12> */
[----:B------:R-:W-:Y:S01]  /*06b0*/  NOP ;  /* 0x0000000000007918 */ /* 0x000fe20000000000 */
.L_x_9:
[----:B------:R-:W2:Y:S01]  /*06c0*/  SHFL.IDX PT, R2, R92, RZ, 0x1f ;  /* 0x00001fff5c027589 */ /* 0x000ea200000e0000 */
[----:B------:R-:W-:Y:S01]  /*06d0*/  NOP ;  /* 0x0000000000007918 */ /* 0x000fe20000000000 */
[----:B--2---:R-:W-:-:S13]  /*06e0*/  ISETP.NE.AND P0, PT, R2, 0x1, PT ;  /* 0x000000010200780c */ /* 0x004fda0003f05270 */
[----:B------:R-:W-:Y:S05]  /*06f0*/  @P0 BRA `(.L_x_10) ;  /* 0x0000000000500947 */ /* 0x000fea0003800000 */
[----:B------:R-:W2:Y:S01]  /*0700*/  S2UR UR7, SR_CgaCtaId ;  /* 0x00000000000779c3 */ /* 0x000ea20000008800 */
[----:B------:R-:W-:Y:S01]  /*0710*/  UMOV UR9, 0x400 ;  /* 0x0000040000097882 */ /* 0x000fe20000000000 */
[----:B-1----:R-:W-:Y:S01]  /*0720*/  UMOV UR5, 0x20 ;  /* 0x0000002000057882 */ /* 0x002fe20000000000 */
[----:B------:R-:W-:Y:S01]  /*0730*/  UMOV UR4, 0x80 ;  /* 0x0000008000047882 */ /* 0x000fe20000000000 */
[----:B------:R-:W-:-:S04]  /*0740*/  UIADD3 UR10, UPT, UPT, -UR5, 0x100000, URZ ;  /* 0x00100000050a7890 */ /* 0x000fc8000fffe1ff */
[----:B------:R-:W-:Y:S02]  /*0750*/  USHF.L.U32 UR11, UR10, 0xb, URZ ;  /* 0x0000000b0a0b7899 */ /* 0x000fe400080006ff */
[----:B------:R-:W-:Y:S02]  /*0760*/  USHF.L.U32 UR10, UR10, 0x1, URZ ;  /* 0x000000010a0a7899 */ /* 0x000fe400080006ff */
[----:B------:R-:W-:-:S04]  /*0770*/  UIADD3 UR4, UPT, UPT, -UR4, 0x100000, URZ ;  /* 0x0010000004047890 */ /* 0x000fc8000fffe1ff */
[----:B------:R-:W-:Y:S02]  /*0780*/  USHF.L.U32 UR5, UR4, 0xb, URZ ;  /* 0x0000000b04057899 */ /* 0x000fe400080006ff */
[----:B------:R-:W-:Y:S01]  /*0790*/  USHF.L.U32 UR4, UR4, 0x1, URZ ;  /* 0x0000000104047899 */ /* 0x000fe200080006ff */
[----:B------:R-:W-:Y:S01]  /*07a0*/  ELECT P0, URZ, PT ;  /* 0x0000000000ff782f */ /* 0x000fe20003800000 */
[----:B--2---:R-:W-:Y:S01]  /*07b0*/  ULEA UR7, UR7, UR9, 0x18 ;  /* 0x0000000907077291 */ /* 0x004fe2000f8ec0ff */
[----:B------:R-:W1:Y:S11]  /*07c0*/  FENCE.VIEW.ASYNC.S ;  /* 0x00000000000073c6 */ /* 0x000e760000000000 */
[----:B-1----:R2:W1:Y:S01]  /*07d0*/  SYNCS.EXCH.64 URZ, [UR7+0x80], UR10 ;  /* 0x0000800a07ff75b2 */ /* 0x0024620008000100 */
[----:B------:R2:W1:Y:S01]  /*07e0*/  SYNCS.EXCH.64 URZ, [UR7+0x98], UR4 ;  /* 0x0000980407ff75b2 */ /* 0x0004620008000100 */
[----:B------:R2:W1:Y:S01]  /*07f0*/  SYNCS.EXCH.64 URZ, [UR7+0x88], UR10 ;  /* 0x0000880a07ff75b2 */ /* 0x0004620008000100 */
[----:B------:R2:W1:Y:S01]  /*0800*/  SYNCS.EXCH.64 URZ, [UR7+0xa0], UR4 ;  /* 0x0000a00407ff75b2 */ /* 0x0004620008000100 */
[----:B------:R2:W1:Y:S01]  /*0810*/  SYNCS.EXCH.64 URZ, [UR7+0x90], UR10 ;  /* 0x0000900a07ff75b2 */ /* 0x0004620008000100 */
[----:B------:R2:W1:Y:S02]  /*0820*/  SYNCS.EXCH.64 URZ, [UR7+0xa8], UR4 ;  /* 0x0000a80407ff75b2 */ /* 0x0004640008000100 */
[----:B--2---:R-:W-:Y:S01]  /*0830*/  NOP ;  /* 0x0000000000007918 */ /* 0x004fe20000000000 */
.L_x_10:
[----:B------:R-:W2:Y:S01]  /*0840*/  SHFL.IDX PT, R2, R92, RZ, 0x1f ;  /* 0x00001fff5c027589 */ /* 0x000ea200000e0000 */
[----:B------:R-:W-:Y:S01]  /*0850*/  NOP ;  /* 0x0000000000007918 */ /* 0x000fe20000000000 */
[----:B--2---:R-:W-:-:S13]  /*0860*/  ISETP.NE.AND P0, PT, R2, 0x3, PT ;  /* 0x000000030200780c */ /* 0x004fda0003f05270 */
[----:B------:R-:W-:Y:S05]  /*0870*/  @P0 BRA `(.L_x_11) ;  /* 0x0000000000300947 */ /* 0x000fea0003800000 */
[----:B-1----:R-:W1:Y:S01]  /*0880*/  S2UR UR5, SR_CgaCtaId ;  /* 0x00000000000579c3 */ /* 0x002e620000008800 */
        /* <DEDUP_REMOVED lines=8> */
[----:B-1----:R2:W1:Y:S01]  /*0910*/  SYNCS.EXCH.64 URZ, [UR5+0xb0], UR10 ;  /* 0x0000b00a05ff75b2 */ /* 0x0024620008000100 */
[----:B------:R2:W1:Y:S02]  /*0920*/  SYNCS.EXCH.64 URZ, [UR5+0xb8], UR10 ;  /* 0x0000b80a05ff75b2 */ /* 0x0004640008000100 */
[----:B--2---:R-:W-:Y:S01]  /*0930*/  NOP ;  /* 0x0000000000007918 */ /* 0x004fe20000000000 */
.L_x_11:
[----:B------:R-:W2:Y:S01]  /*0940*/  SHFL.IDX PT, R2, R92, RZ, 0x1f ;  /* 0x00001fff5c027589 */ /* 0x000ea200000e0000 */
[----:B------:R-:W-:Y:S01]  /*0950*/  NOP ;  /* 0x0000000000007918 */ /* 0x000fe20000000000 */
[----:B--2---:R-:W-:-:S13]  /*0960*/  ISETP.NE.AND P0, PT, R2, 0x4, PT ;  /* 0x000000040200780c */ /* 0x004fda0003f05270 */
[----:B------:R-:W-:Y:S05]  /*0970*/  @P0 BRA `(.L_x_12) ;  /* 0x00000000004c0947 */ /* 0x000fea0003800000 */
[----:B-1----:R-:W1:Y:S01]  /*0980*/  S2UR UR5, SR_CgaCtaId ;  /* 0x00000000000579c3 */ /* 0x002e620000008800 */
[----:B------:R-:W-:Y:S01]  /*0990*/  UMOV UR9, 0x100 ;  /* 0x0000010000097882 */ /* 0x000fe20000000000 */
[----:B------:R-:W-:Y:S01]  /*09a0*/  UMOV UR7, 0x400 ;  /* 0x0000040000077882 */ /* 0x000fe20000000000 */
[----:B------:R-:W-:Y:S01]  /*09b0*/  USEL UR9, UR9, 0xe0, UP2 ;  /* 0x000000e009097887 */ /* 0x000fe20009000000 */
[----:B------:R-:W-:Y:S01]  /*09c0*/  UMOV UR4, 0x1 ;  /* 0x0000000100047882 */ /* 0x000fe20000000000 */
[----:B------:R-:W-:Y:S01]  /*09d0*/  ELECT P0, URZ, PT ;  /* 0x0000000000ff782f */ /* 0x000fe20003800000 */
[----:B------:R-:W-:-:S04]  /*09e0*/  UIADD3 UR10, UPT, UPT, -UR4, 0x100000, URZ ;  /* 0x00100000040a7890 */ /* 0x000fc8000fffe1ff */
[----:B------:R-:W-:Y:S02]  /*09f0*/  USHF.L.U32 UR11, UR10, 0xb, URZ ;  /* 0x0000000b0a0b7899 */ /* 0x000fe400080006ff */
[----:B------:R-:W-:Y:S02]  /*0a00*/  USHF.L.U32 UR10, UR10, 0x1, URZ ;  /* 0x000000010a0a7899 */ /* 0x000fe400080006ff */
[----:B------:R-:W-:-:S04]  /*0a10*/  UIADD3 UR12, UPT, UPT, -UR9, 0x100000, URZ ;  /* 0x00100000090c7890 */ /* 0x000fc8000fffe1ff */
[----:B------:R-:W-:Y:S02]  /*0a20*/  USHF.L.U32 UR13, UR12, 0xb, URZ ;  /* 0x0000000b0c0d7899 */ /* 0x000fe400080006ff */
[----:B------:R-:W-:Y:S02]  /*0a30*/  USHF.L.U32 UR12, UR12, 0x1, URZ ;  /* 0x000000010c0c7899 */ /* 0x000fe400080006ff */
[----:B-1----:R-:W-:Y:S01]  /*0a40*/  ULEA UR5, UR5, UR7, 0x18 ;  /* 0x0000000705057291 */ /* 0x002fe2000f8ec0ff */
[----:B------:R-:W1:Y:S11]  /*0a50*/  FENCE.VIEW.ASYNC.S ;  /* 0x00000000000073c6 */ /* 0x000e760000000000 */
[----:B-1----:R2:W1:Y:S01]  /*0a60*/  SYNCS.EXCH.64 URZ, [UR5+0xc0], UR10 ;  /* 0x0000c00a05ff75b2 */ /* 0x0024620008000100 */
[----:B------:R2:W1:Y:S01]  /*0a70*/  SYNCS.EXCH.64 URZ, [UR5+0xd0], UR12 ;  /* 0x0000d00c05ff75b2 */ /* 0x0004620008000100 */
[----:B------:R2:W1:Y:S01]  /*0a80*/  SYNCS.EXCH.64 URZ, [UR5+0xc8], UR10 ;  /* 0x0000c80a05ff75b2 */ /* 0x0004620008000100 */
[----:B------:R2:W1:Y:S02]  /*0a90*/  SYNCS.EXCH.64 URZ, [UR5+0xd8], UR12 ;  /* 0x0000d80c05ff75b2 */ /* 0x0004640008000100 */
[----:B--2---:R-:W-:Y:S01]  /*0aa0*/  NOP ;  /* 0x0000000000007918 */ /* 0x004fe20000000000 */
.L_x_12:
        /* <DEDUP_REMOVED lines=22> */
[----:B------:R2:W1:Y:S01]  /*0c10*/  SYNCS.EXCH.64 URZ, [UR7+0x110], UR4 ;  /* 0x0001100407ff75b2 */ /* 0x0004620008000100 */
[----:B------:R2:W1:Y:S01]  /*0c20*/  SYNCS.EXCH.64 URZ, [UR7+0xf8], UR10 ;  /* 0x0000f80a07ff75b2 */ /* 0x0004620008000100 */
[----:B------:R2:W1:Y:S02]  /*0c30*/  SYNCS.EXCH.64 URZ, [UR7+0x118], UR4 ;  /* 0x0001180407ff75b2 */ /* 0x0004640008000100 */
[----:B--2---:R-:W-:Y:S01]  /*0c40*/  NOP ;  /* 0x0000000000007918 */ /* 0x004fe20000000000 */
.L_x_13:
        /* <DEDUP_REMOVED lines=18> */
.L_x_14:
[----:B-1----:R-:W1:Y:S01]  /*0d70*/  S2UR UR5, SR_CTAID.X ;  /* 0x00000000000579c3 */ /* 0x002e620000002500 */
[----:B------:R-:W-:-:S05]  /*0d80*/  CS2R.32 R87, SR_CgaSize ;  /* 0x0000000000577805 */ /* 0x000fca0000008a00 */
[----:B------:R-:W-:-:S05]  /*0d90*/  IMAD R87, R87, -0xa0, RZ ;  /* 0xffffff6057577824 */ /* 0x000fca00078e02ff */
[----:B------:R-:W-:-:S14]  /*0da0*/  R2UR UR9, R87 ;  /* 0x00000000570972ca */ /* 0x000fdc00000e0000 */
[----:B------:R-:W2:Y:S01]  /*0db0*/  LDCU UR9, c[0x0][UR9+0x2b0] ;  /* 0x00005600090977ac */ /* 0x000ea20008000800 */
[----:B------:R-:W-:Y:S01]  /*0dc0*/  NOP ;  /* 0x0000000000007918 */ /* 0x000fe20000000000 */
[----:B------:R-:W-:-:S05]  /*0dd0*/  CS2R.32 R87, SR_CgaSize ;  /* 0x0000000000577805 */ /* 0x000fca0000008a00 */
[----:B------:R-:W-:-:S05]  /*0de0*/  IMAD R87, R87, -0xa0, RZ ;  /* 0xffffff6057577824 */ /* 0x000fca00078e02ff */
[----:B------:R-:W-:-:S14]  /*0df0*/  R2UR UR7, R87 ;  /* 0x00000000570772ca */ /* 0x000fdc00000e0000 */
[----:B------:R-:W3:Y:S01]  /*0e00*/  LDCU UR7, c[0x0][UR7+0x2b4] ;  /* 0x00005680070777ac */ /* 0x000ee20008000800 */
[----:B------:R-:W4:Y:S08]  /*0e10*/  S2UR UR4, SR_CTAID.Y ;  /* 0x00000000000479c3 */ /* 0x000f300000002600 */
[----:B------:R-:W3:Y:S01]  /*0e20*/  LDC R10, c[0x0][0xb24] ;  /* 0x0002c900ff0a7b82 */ /* 0x000ee20000000800 */
[----:B-1----:R-:W-:-:S02]  /*0e30*/  I2FP.F32.U32 R87, UR5 ;  /* 0x0000000500577c45 */ /* 0x002fc40008201000 */
[----:B------:R-:W-:-:S05]  /*0e40*/  CS2R.32 R3, SR_CgaSize ;  /* 0x0000000000037805 */ /* 0x000fca0000008a00 */
[----:B------:R-:W-:-:S06]  /*0e50*/  IMAD R3, R3, -0xa0, RZ ;  /* 0xffffff6003037824 */ /* 0x000fcc00078e02ff */
[----:B------:R-:W1:Y:S01]  /*0e60*/  LDC R3, c[0x0][R3+0x2a0] ;  /* 0x0000a80003037b82 */ /* 0x000e620000000800 */
[----:B------:R-:W-:Y:S01]  /*0e70*/  MOV R15, UR5 ;  /* 0x00000005000f7c02 */ /* 0x000fe20008000f00 */
[----:B--2---:R-:W-:Y:S01]  /*0e80*/  FMUL R87, R87, UR9 ;  /* 0x0000000957577c20 */ /* 0x004fe20008400000 */
[----:B----4-:R-:W-:Y:S02]  /*0e90*/  I2FP.F32.U32 R86, UR4 ;  /* 0x0000000400567c45 */ /* 0x010fe40008201000 */
[----:B------:R-:W-:-:S05]  /*0ea0*/  CS2R.32 R2, SR_CgaSize ;  /* 0x0000000000027805 */ /* 0x000fca0000008a00 */
[----:B------:R-:W-:-:S06]  /*0eb0*/  IMAD R2, R2, -0xa0, RZ ;  /* 0xffffff6002027824 */ /* 0x000fcc00078e02ff */
[----:B------:R-:W2:Y:S01]  /*0ec0*/  LDC R2, c[0x0][R2+0x2a4] ;  /* 0x0000a90002027b82 */ /* 0x000ea20000000800 */
[----:B------:R-:W-:Y:S01]  /*0ed0*/  MOV R14, UR4 ;  /* 0x00000004000e7c02 */ /* 0x000fe20008000f00 */
[----:B------:R-:W4:Y:S01]  /*0ee0*/  F2I.U32.TRUNC.NTZ R87, R87 ;  /* 0x0000005700577305 */ /* 0x000f22000020f000 */
[----:B---3--:R-:W-:-:S05]  /*0ef0*/  FMUL R86, R86, UR7 ;  /* 0x0000000756567c20 */ /* 0x008fca0008400000 */
[----:B------:R-:W-:Y:S01]  /*0f00*/  BAR.SYNC.DEFER_BLOCKING 0x0 ;  /* 0x0000000000007b1d */ /* 0x000fe20000010000 */
[----:B------:R-:W-:-:S05]  /*0f10*/  ISETP.GE.AND P0, PT, R10, 0x1, PT ;  /* 0x000000010a00780c */ /* 0x000fca0003f06270 */
[----:B------:R-:W3:Y:S02]  /*0f20*/  F2I.U32.TRUNC.NTZ R86, R86 ;  /* 0x0000005600567305 */ /* 0x000ee4000020f000 */
[----:B------:R-:W2:Y:S01]  /*0f30*/  S2UR UR36, SR_CTAID.Z ;  /* 0x00000000002479c3 */ /* 0x000ea20000002700 */
[----:B----4-:R-:W-:-:S05]  /*0f40*/  IADD3 R87, PT, PT, -R87, RZ, RZ ;  /* 0x000000ff57577210 */ /* 0x010fca0007ffe1ff */
[----:B-1----:R-:W-:Y:S01]  /*0f50*/  IMAD R87, R3, R87, UR5 ;  /* 0x0000000503577e24 */ /* 0x002fe2000f8e0257 */
[----:B---3--:R-:W-:-:S05]  /*0f60*/  IADD3 R86, PT, PT, -R86, RZ, RZ ;  /* 0x000000ff56567210 */ /* 0x008fca0007ffe1ff */
[----:B--2---:R-:W-:Y:S01]  /*0f70*/  IMAD R86, R2, R86, UR4 ;  /* 0x0000000402567e24 */ /* 0x004fe2000f8e0256 */
[----:B------:R-:W-:Y:S06]  /*0f80*/  @!P0 BRA `(.L_x_15) ;  /* 0x0000000000b88947 */ /* 0x000fec0003800000 */
[----:B------:R-:W1:Y:S01]  /*0f90*/  LDC.64 R4, c[0x0][0xb18] ;  /* 0x0002c600ff047b82 */ /* 0x000e620000000a00 */
[----:B------:R-:W-:-:S07]  /*0fa0*/  ISETP.NE.AND P0, PT, R10, 0x1, PT ;  /* 0x000000010a00780c */ /* 0x000fce0003f05270 */
[----:B------:R-:W2:Y:S08]  /*0fb0*/  LDC R9, c[0x0][0xb0c] ;  /* 0x0002c300ff097b82 */ /* 0x000eb00000000800 */
[----:B------:R-:W3:Y:S08]  /*0fc0*/  LDC R12, c[0x0][0x370] ;  /* 0x0000dc00ff0c7b82 */ /* 0x000ef00000000800 */
[----:B------:R-:W4:Y:S01]  /*0fd0*/  LDC R11, c[0x0][0x374] ;  /* 0x0000dd00ff0b7b82 */ /* 0x000f220000000800 */
[----:B-1----:R-:W-:-:S07]  /*0fe0*/  ISETP.NE.AND P1, PT, R4, 0x1, PT ;  /* 0x000000010400780c */ /* 0x002fce0003f25270 */
[----:B------:R-:W3:Y:S01]  /*0ff0*/  LDC.64 R6, c[0x0][0xb10] ;  /* 0x0002c400ff067b82 */ /* 0x000ee20000000a00 */
[----:B--2---:R-:W-:-:S07]  /*1000*/  ISETP.NE.AND P2, PT, R9, 0x1, PT ;  /* 0x000000010900780c */ /* 0x004fce0003f45270 */
[----:B------:R-:W1:Y:S08]  /*1010*/  LDC R8, c[0x0][0xb20] ;  /* 0x0002c800ff087b82 */ /* 0x000e700000000800 */
[----:B------:R-:W2:Y:S01]  /*1020*/  LDC.64 R2, c[0x0][0xb28] ;  /* 0x0002ca00ff027b82 */ /* 0x000ea20000000a00 */
[----:B----4-:R-:W-:-:S04]  /*1030*/  IMAD.HI.U32 R13, R11, R5, RZ ;  /* 0x000000050b0d7227 */ /* 0x010fc800078e00ff */
[----:B------:R-:W-:-:S04]  /*1040*/  IMAD.HI.U32 R5, R14, R5, RZ ;  /* 0x000000050e057227 */ /* 0x000fc800078e00ff */
[----:B---3--:R-:W-:-:S05]  /*1050*/  IMAD.HI.U32 R16, R12, R6, RZ ;  /* 0x000000060c107227 */ /* 0x008fca00078e00ff */
[-C--:B------:R-:W-:Y:S01]  /*1060*/  @P2 SHF.R.U32.HI R12, RZ, R7.reuse, R16 ;  /* 0x00000007ff0c2219 */ /* 0x080fe20000011610 */
[----:B------:R-:W-:Y:S01]  /*1070*/  IMAD.HI.U32 R16, R15, R6, RZ ;  /* 0x000000060f107227 */ /* 0x000fe200078e00ff */
[-C--:B-1----:R-:W-:Y:S02]  /*1080*/  @P1 SHF.R.U32.HI R11, RZ, R8.reuse, R13 ;  /* 0x00000008ff0b1219 */ /* 0x082fe4000001160d */
[----:B------:R-:W-:Y:S02]  /*1090*/  SHF.R.U32.HI R5, RZ, R8, R5 ;  /* 0x00000008ff057219 */ /* 0x000fe40000011605 */
[----:B------:R-:W-:Y:S02]  /*10a0*/  SHF.R.U32.HI R16, RZ, R7, R16 ;  /* 0x00000007ff107219 */ /* 0x000fe40000011610 */
[----:B------:R-:W-:Y:S01]  /*10b0*/  SEL R5, R14, R5, !P1 ;  /* 0x000000050e057207 */ /* 0x000fe20004800000 */
[----:B--2---:R-:W-:Y:S01]  /*10c0*/  IMAD.HI.U32 R13, R11, R2, RZ ;  /* 0x000000020b0d7227 */ /* 0x004fe200078e00ff */
[----:B------:R-:W-:-:S03]  /*10d0*/  SEL R16, R15, R16, !P2 ;  /* 0x000000100f107207 */ /* 0x000fc60005000000 */
[----:B------:R-:W-:Y:S01]  /*10e0*/  IMAD.HI.U32 R6, R12, R2, RZ ;  /* 0x000000020c067227 */ /* 0x000fe200078e00ff */
[----:B------:R-:W-:-:S04]  /*10f0*/  @P0 SHF.R.U32.HI R11, RZ, R3, R13 ;  /* 0x00000003ff0b0219 */ /* 0x000fc8000001160d */
[----:B------:R-:W-:Y:S01]  /*1100*/  @P0 SHF.R.U32.HI R12, RZ, R3, R6 ;  /* 0x00000003ff0c0219 */ /* 0x000fe20000011606 */
[----:B------:R-:W-:-:S04]  /*1110*/  IMAD R11, R11, R10, RZ ;  /* 0x0000000a0b0b7224 */ /* 0x000fc800078e02ff */
[----:B------:R-:W-:Y:S01]  /*1120*/  IMAD R6, R12, R10, RZ ;  /* 0x0000000a0c067224 */ /* 0x000fe200078e02ff */
[----:B------:R-:W-:-:S04]  /*1130*/  ISETP.GE.AND P1, PT, R5, R11, PT ;  /* 0x0000000b0500720c */ /* 0x000fc80003f26270 */
[----:B------:R-:W-:Y:S01]  /*1140*/  ISETP.GE.OR P1, PT, R16, R6, P1 ;  /* 0x000000061000720c */ /* 0x000fe20000f26670 */
[----:B------:R-:W-:-:S05]  /*1150*/  IMAD.HI.U32 R6, R5, R2, RZ ;  /* 0x0000000205067227 */ /* 0x000fca00078e00ff */
[----:B------:R-:W-:-:S04]  /*1160*/  SHF.R.U32.HI R6, RZ, R3, R6 ;  /* 0x00000003ff067219 */ /* 0x000fc80000011606 */
[----:B------:R-:W-:-:S03]  /*1170*/  SEL R6, R5, R6, !P0 ;  /* 0x0000000605067207 */ /* 0x000fc60004000000 */
[----:B------:R-:W-:Y:S01]  /*1180*/  @!P1 IMAD.HI.U32 R7, R16, R2, RZ ;  /* 0x0000000210079227 */ /* 0x000fe200078e00ff */
[----:B------:R-:W-:-:S04]  /*1190*/  IADD3 R2, PT, PT, -R6, RZ, RZ ;  /* 0x000000ff06027210 */ /* 0x000fc80007ffe1ff */
[----:B------:R-:W-:Y:S01]  /*11a0*/  @!P1 SHF.R.U32.HI R3, RZ, R3, R7 ;  /* 0x00000003ff039219 */ /* 0x000fe20000011607 */
[----:B------:R-:W-:Y:S01]  /*11b0*/  IMAD R2, R10, R2, R5 ;  /* 0x000000020a027224 */ /* 0x000fe200078e0205 */
[----:B------:R-:W-:Y:S02]  /*11c0*/  IADD3 R7, PT, PT, -R5, RZ, RZ ;  /* 0x000000ff05077210 */ /* 0x000fe40007ffe1ff */
[----:B------:R-:W-:-:S03]  /*11d0*/  @!P1 SEL R3, R16, R3, !P0 ;  /* 0x0000000310039207 */ /* 0x000fc60004000000 */
[----:B------:R-:W-:Y:S02]  /*11e0*/  IMAD R7, R4, R7, R14 ;  /* 0x0000000704077224 */ /* 0x000fe400078e020e */
[--C-:B------:R-:W-:Y:S02]  /*11f0*/  @!P1 IMAD.IADD R6, R6, 0x1, -R3.reuse ;  /* 0x0000000106069824 */ /* 0x100fe400078e0a03 */
[----:B------:R-:W-:Y:S01]  /*1200*/  @!P1 IMAD R3, R2, R12, R3 ;  /* 0x0000000c02039224 */ /* 0x000fe200078e0203 */
[----:B------:R-:W-:Y:S01]  /*1210*/  IADD3 R2, PT, PT, -R16, RZ, RZ ;  /* 0x000000ff10027210 */ /* 0x000fe20007ffe1ff */
[----:B------:R-:W-:Y:S02]  /*1220*/  @!P1 IMAD R5, R6, R10, R16 ;  /* 0x0000000a06059224 */ /* 0x000fe400078e0210 */
[----:B------:R-:W-:Y:S02]  /*1230*/  @!P1 IMAD.MOV.U32 R16, RZ, RZ, R3 ;  /* 0x000000ffff109224 */ /* 0x000fe400078e0003 */
[----:B------:R-:W-:-:S02]  /*1240*/  IMAD R2, R9, R2, R15 ;  /* 0x0000000209027224 */ /* 0x000fc400078e020f */
[----:B------:R-:W-:Y:S02]  /*1250*/  IMAD R14, R5, R4, R7 ;  /* 0x00000004050e7224 */ /* 0x000fe400078e0207 */
[----:B------:R-:W-:Y:S02]  /*1260*/  IMAD R15, R16, R9, R2 ;  /* 0x00000009100f7224 */ /* 0x000fe400078e0202 */
.L_x_15:
[----:B------:R-:W1:Y:S01]  /*1270*/  LDCU UR4, c[0x0][0xb30] ;  /* 0x00016600ff0477ac */ /* 0x000e620008000800 */
[----:B------:R-:W2:Y:S08]  /*1280*/  S2UR UR37, SR_CgaCtaId ;  /* 0x00000000002579c3 */ /* 0x000eb00000008800 */
[----:B------:R-:W3:Y:S01]  /*1290*/  LDC R40, c[0x0][0xb24] ;  /* 0x0002c900ff287b82 */ /* 0x000ee20000000800 */
[----:B-1----:R-:W-:-:S09]  /*12a0*/  UISETP.NE.AND UP1, UPT, UR4, 0x1, UPT ;  /* 0x000000010400788c */ /* 0x002fd2000bf25270 */
[----:B--2---:R-:W-:Y:S05]  /*12b0*/  BRA.U UP1, `(.L_x_16) ;  /* 0x0000000101407547 */ /* 0x004fea000b800000 */
[----:B------:R-:W1:Y:S08]  /*12c0*/  LDC.64 R4, c[0x0][0xb10] ;  /* 0x0002c400ff047b82 */ /* 0x000e700000000a00 */
[----:B------:R-:W2:Y:S08]  /*12d0*/  LDC.64 R2, c[0x0][0xb18] ;  /* 0x0002c600ff027b82 */ /* 0x000eb00000000a00 */
[----:B------:R-:W4:Y:S08]  /*12e0*/  LDC R6, c[0x0][0xb20] ;  /* 0x0002c800ff067b82 */ /* 0x000f300000000800 */
[----:B------:R-:W3:Y:S01]  /*12f0*/  LDC R7, c[0x0][0xb0c] ;  /* 0x0002c300ff077b82 */ /* 0x000ee20000000800 */
[----:B-1----:R-:W-:-:S05]  /*1300*/  IMAD.HI.U32 R4, R15, R4, RZ ;  /* 0x000000040f047227 */ /* 0x002fca00078e00ff */
[----:B------:R-:W-:Y:S01]  /*1310*/  SHF.R.U32.HI R4, RZ, R5, R4 ;  /* 0x00000005ff047219 */ /* 0x000fe20000011604 */
[----:B--2---:R-:W-:Y:S01]  /*1320*/  IMAD.HI.U32 R3, R14, R3, RZ ;  /* 0x000000030e037227 */ /* 0x004fe200078e00ff */
[----:B------:R-:W-:-:S04]  /*1330*/  ISETP.NE.AND P0, PT, R2, 0x1, PT ;  /* 0x000000010200780c */ /* 0x000fc80003f05270 */
[----:B----4-:R-:W-:-:S04]  /*1340*/  SHF.R.U32.HI R3, RZ, R6, R3 ;  /* 0x00000006ff037219 */ /* 0x010fc80000011603 */
[----:B------:R-:W-:Y:S02]  /*1350*/  SEL R3, R14, R3, !P0 ;  /* 0x000000030e037207 */ /* 0x000fe40004000000 */
[----:B---3--:R-:W-:-:S04]  /*1360*/  ISETP.NE.AND P1, PT, R7, 0x1, PT ;  /* 0x000000010700780c */ /* 0x008fc80003f25270 */
[----:B------:R-:W-:-:S05]  /*1370*/  SEL R4, R15, R4, !P1 ;  /* 0x000000040f047207 */ /* 0x000fca0004800000 */
[----:B------:R-:W-:Y:S02]  /*1380*/  IMAD.IADD R5, R3, 0x1, -R4 ;  /* 0x0000000103057824 */ /* 0x000fe400078e0a04 */
[----:B------:R-:W-:Y:S02]  /*1390*/  IMAD.IADD R3, R4, 0x1, -R3 ;  /* 0x0000000104037824 */ /* 0x000fe400078e0a03 */
[----:B------:R-:W-:Y:S02]  /*13a0*/  IMAD R15, R5, R7, R15 ;  /* 0x00000007050f7224 */ /* 0x000fe400078e020f */
[----:B------:R-:W-:-:S07]  /*13b0*/  IMAD R14, R3, R2, R14 ;  /* 0x00000002030e7224 */ /* 0x000fce00078e020e */
.L_x_16:
[----:B------:R-:W-:Y:S01]  /*13c0*/  BAR.SYNC.DEFER_BLOCKING 0x0 ;  /* 0x0000000000007b1d */ /* 0x000fe20000010000 */
[----:B------:R-:W-:Y:S01]  /*13d0*/  UISETP.NE.AND UP1, UPT, UR8, 0x2, UPT ;  /* 0x000000020800788c */ /* 0x000fe2000bf25270 */
[----:B------:R-:W-:Y:S02]  /*13e0*/  ISETP.NE.OR P5, PT, R0, 0x2, !P5 ;  /* 0x000000020000780c */ /* 0x000fe40006fa5670 */
[----:B------:R-:W-:-:S06]  /*13f0*/  LOP3.LUT R2, R93, 0x1f, RZ, 0xc0, !PT ;  /* 0x0000001f5d027812 */ /* 0x000fcc00078ec0ff */
[----:B------:R-:W-:Y:S05]  /*1400*/  BRA.U UP1, `(.L_x_17) ;  /* 0x0000001101ec7547 */ /* 0x000fea000b800000 */
[----:B------:R-:W1:Y:S01]  /*1410*/  LDCU UR13, c[0x0][0x38c] ;  /* 0x00007180ff0d77ac */ /* 0x000e620008000800 */
[----:B------:R-:W2:Y:S01]  /*1420*/  LDC R8, c[0x0][0x370] ;  /* 0x0000dc00ff087b82 */ /* 0x000ea20000000800 */
[----:B------:R-:W-:Y:S01]  /*1430*/  PLOP3.LUT P1, PT, PT, PT, UP2, 0x80, 0x8 ;  /* 0x000000000008781c */ /* 0x000fe20003f2f028 */
[----:B------:R-:W-:Y:S01]  /*1440*/  IMAD.MOV.U32 R17, RZ, RZ, 0x1 ;  /* 0x00000001ff117424 */ /* 0x000fe200078e00ff */
[----:B------:R-:W-:Y:S01]  /*1450*/  ISETP.EQ.OR P4, PT, R2, RZ, P5 ;  /* 0x000000ff0200720c */ /* 0x000fe20002f82670 */
[----:B------:R-:W-:Y:S01]  /*1460*/  IMAD.MOV.U32 R16, RZ, RZ, RZ ;  /* 0x000000ffff107224 */ /* 0x000fe200078e00ff */
[----:B------:R-:W-:Y:S02]  /*1470*/  PLOP3.LUT P1, PT, P1, PT, PT, 0x8, 0x80 ;  /* 0x000000000080781c */ /* 0x000fe40000f2e170 */
[----:B------:R-:W-:Y:S01]  /*1480*/  CS2R R12, SRZ ;  /* 0x00000000000c7805 */ /* 0x000fe2000001ff00 */
[----:B------:R-:W-:Y:S01]  /*1490*/  IMAD.MOV.U32 R11, RZ, RZ, 0x1 ;  /* 0x00000001ff0b7424 */ /* 0x000fe200078e00ff */
[----:B------:R-:W4:Y:S01]  /*14a0*/  LDC R0, c[0x0][0x374] ;  /* 0x0000dd00ff007b82 */ /* 0x000f220000000800 */
[----:B------:R-:W2:Y:S01]  /*14b0*/  LDCU.64 UR22, c[0x0][0x348] ;  /* 0x00006900ff1677ac */ /* 0x000ea20008000a00 */
[----:B------:R-:W-:Y:S01]  /*14c0*/  UMOV UR6, URZ ;  /* 0x000000ff00067c82 */ /* 0x000fe20008000000 */
[----:B-1----:R-:W-:-:S04]  /*14d0*/  UIADD3 UR5, UPT, UPT, UR13, 0x3f, URZ ;  /* 0x0000003f0d057890 */ /* 0x002fc8000fffe0ff */
[----:B------:R-:W-:-:S04]  /*14e0*/  USHF.R.S32.HI UR4, URZ, 0x1f, UR5 ;  /* 0x0000001fff047899 */ /* 0x000fc80008011405 */
[----:B------:R-:W-:-:S04]  /*14f0*/  ULEA.HI UR4, UR4, UR5, URZ, 0x6 ;  /* 0x0000000504047291 */ /* 0x000fc8000f8f30ff */
[----:B------:R-:W-:Y:S02]  /*1500*/  USHF.R.S32.HI UR15, URZ, 0x6, UR4 ;  /* 0x00000006ff0f7899 */ /* 0x000fe40008011404 */
[----:B------:R-:W-:Y:S02]  /*1510*/  UIADD3 UR4, UPT, UPT, UR13, -0x1, URZ ;  /* 0xffffffff0d047890 */ /* 0x000fe4000fffe0ff */
[----:B------:R-:W-:Y:S02]  /*1520*/  UISETP.LT.U32.AND UP0, UPT, UR15, 0x8, UPT ;  /* 0x000000080f00788c */ /* 0x000fe4000bf01070 */
[----:B------:R-:W-:Y:S02]  /*1530*/  UISETP.GE.U32.AND UP1, UPT, UR4, -0x7f, UPT ;  /* 0xffffff810400788c */ /* 0x000fe4000bf26070 */
[----:B------:R-:W-:Y:S02]  /*1540*/  USEL UR14, UR15, 0x8, UP0 ;  /* 0x000000080f0e7887 */ /* 0x000fe40008000000 */
[----:B------:R-:W-:-:S02]  /*1550*/  UIADD3 UR13, UPT, UPT, UR13, 0x7e, URZ ;  /* 0x0000007e0d0d7890 */ /* 0x000fc4000fffe0ff */
[----:B------:R-:W-:Y:S02]  /*1560*/  UIADD3 UR5, UPT, UPT, UR14, -0x1, URZ ;  /* 0xffffffff0e057890 */ /* 0x000fe4000fffe0ff */
[----:B------:R-:W-:-:S03]  /*1570*/  UIADD3 UR7, UPT, UPT, UR15, -UR14, URZ ;  /* 0x8000000e0f077290 */ /* 0x000fc6000fffe0ff */
[----:B------:R-:W-:-:S04]  /*1580*/  @UP1 UIADD3 UR5, UPT, UPT, UR14, URZ, URZ ;  /* 0x000000ff0e051290 */ /* 0x000fc8000fffe0ff */
[----:B--2---:R-:W-:-:S12]  /*1590*/  UIADD3 UR5, UPT, UPT, UR5, 0x1, URZ ;  /* 0x0000000105057890 */ /* 0x004fd8000fffe0ff */
.L_x_35:
[----:B------:R-:W-:Y:S01]  /*15a0*/  UISETP.NE.AND UP0, UPT, UR37, URZ, UPT ;  /* 0x000000ff2500728c */ /* 0x000fe2000bf05270 */
[----:B------:R-:W1:Y:S08]  /*15b0*/  S2UR UR37, SR_CgaCtaId ;  /* 0x00000000002579c3 */ /* 0x000e700000008800 */
[----:B------:R-:W-:Y:S05]  /*15c0*/  BRA.U UP0, `(.L_x_18) ;  /* 0x0000000100347547 */ /* 0x000fea000b800000 */
[----:B------:R-:W2:Y:S01]  /*15d0*/  S2R R2, SR_CgaCtaId ;  /* 0x0000000000027919 */ /* 0x000ea20000008800 */
[----:B------:R-:W-:-:S04]  /*15e0*/  MOV R3, 0x400 ;  /* 0x0000040000037802 */ /* 0x000fc80000000f00 */
[----:B--2---:R-:W-:Y:S02]  /*15f0*/  LEA R2, R2, R3, 0x18 ;  /* 0x0000000302027211 */ /* 0x004fe400078ec0ff */
[----:B------:R-:W-:-:S03]  /*1600*/  SHF.L.U32 R3, R11, 0x1f, RZ ;  /* 0x0000001f0b037819 */ /* 0x000fc600000006ff */
[----:B------:R-:W-:-:S04]  /*1610*/  IMAD R2, R12, 0x8, R2 ;  /* 0x000000080c027824 */ /* 0x000fc800078e0202 */
[----:B------:R-:W2:Y:S02]  /*1620*/  SYNCS.PHASECHK.TRANS64.TRYWAIT P0, [R2+URZ+0x130], R3 ;  /* 0x00013003020075a7 */ /* 0x000ea400080011ff */
[----:B--2---:R-:W-:Y:S05]  /*1630*/  @!P0 BRA `(.L_x_19) ;  /* 0x00000060003c8947 */ /* 0x004fea0003800000 */
.L_x_119:
[----:B------:R-:W-:Y:S01]  /*1640*/  VIADD R12, R12, 0x1 ;  /* 0x000000010c0c7836 */ /* 0x000fe20000000000 */
[----:B------:R2:W-:Y:S04]  /*1650*/  SYNCS.ARRIVE.TRANS64.A1T0 RZ, [R2+URZ+0x120], RZ ;  /* 0x000120ff02ff79a7 */ /* 0x0005e800081000ff */
[----:B------:R-:W-:-:S04]  /*1660*/  ISETP.NE.AND P0, PT, R12, 0x2, PT ;  /* 0x000000020c00780c */ /* 0x000fc80003f05270 */
[----:B------:R-:W-:Y:S02]  /*1670*/  SEL R12, R12, RZ, P0 ;  /* 0x000000ff0c0c7207 */ /* 0x000fe40000000000 */
[----:B--2---:R-:W-:-:S04]  /*1680*/  SEL R2, RZ, 0x1, P0 ;  /* 0x00000001ff027807 */ /* 0x004fc80000000000 */
[----:B------:R-:W-:-:S07]  /*1690*/  LOP3.LUT R11, R11, R2, RZ, 0x3c, !PT ;  /* 0x000000020b0b7212 */ /* 0x000fce00078e3cff */
.L_x_18:
[----:B------:R-:W-:Y:S01]  /*16a0*/  UMOV UR4, 0x400 ;  /* 0x0000040000047882 */ /* 0x000fe20000000000 */
[----:B------:R-:W-:Y:S01]  /*16b0*/  SHF.L.U32 R2, R17, 0x1f, RZ ;  /* 0x0000001f11027819 */ /* 0x000fe200000006ff */
[----:B-1----:R-:W-:Y:S01]  /*16c0*/  ULEA UR4, UR37, UR4, 0x18 ;  /* 0x0000000425047291 */ /* 0x002fe2000f8ec0ff */
[----:B------:R-:W-:Y:S01]  /*16d0*/  R2UR UR35, R15 ;  /* 0x000000000f2372ca */ /* 0x000fe200000e0000 */
[----:B------:R-:W-:Y:S01]  /*16e0*/  UISETP.GE.U32.AND UP0, UPT, UR13, 0x7f, UPT ;  /* 0x0000007f0d00788c */ /* 0x000fe2000bf06070 */
[----:B------:R-:W-:Y:S01]  /*16f0*/  R2UR UR11, R14 ;  /* 0x000000000e0b72ca */ /* 0x000fe200000e0000 */
[----:B------:R-:W-:Y:S01]  /*1700*/  ULEA UR8, UR6, UR4, 0x3 ;  /* 0x0000000406087291 */ /* 0x000fe2000f8e18ff */
[----:B------:R-:W-:-:S08]  /*1710*/  UMOV UR24, URZ ;  /* 0x000000ff00187c82 */ /* 0x000fd00008000000 */
[----:B------:R1:W2:Y:S01]  /*1720*/  SYNCS.PHASECHK.TRANS64.TRYWAIT P0, [UR8+0x40], R2 ;  /* 0x00004002ff0075a7 */ /* 0x0002a20008001108 */
[----:B------:R-:W-:Y:S02]  /*1730*/  USHF.L.U32 UR35, UR35, 0x7, URZ ;  /* 0x0000000723237899 */ /* 0x000fe400080006ff */
[----:B------:R-:W-:Y:S01]  /*1740*/  USHF.L.U32 UR11, UR11, 0x6, URZ ;  /* 0x000000060b0b7899 */ /* 0x000fe200080006ff */
[----:B------:R-:W-:Y:S11]  /*1750*/  BRA.U !UP0, `(.L_x_20) ;  /* 0x0000000108a87547 */ /* 0x000ff6000b800000 */
[----:B------:R-:W-:Y:S01]  /*1760*/  UMOV UR16, URZ ;  /* 0x000000ff00107c82 */ /* 0x000fe20008000000 */
[----:B------:R-:W-:-:S05]  /*1770*/  UMOV UR17, UR6 ;  /* 0x0000000600117c82 */ /* 0x000fca0008000000 */
.L_x_25:
[----:B-1----:R-:W-:Y:S01]  /*1780*/  ULEA UR33, UR17, UR4, 0x3 ;  /* 0x0000000411217291 */ /* 0x002fe2000f8e18ff */
[----:B--2---:R-:W-:Y:S01]  /*1790*/  @!P5 MOV R3, 0x6000 ;  /* 0x000060000003d802 */ /* 0x004fe20000000f00 */
[----:B--2---:R-:W-:Y:S10]  /*17a0*/  @P0 BRA `(.L_x_21) ;  /* 0x00000000000c0947 */ /* 0x004ff40003800000 */
[----:B------:R-:W-:-:S04]  /*17b0*/  SHF.L.U32 R4, R17, 0x1f, RZ ;  /* 0x0000001f11047819 */ /* 0x000fc800000006ff */
[----:B------:R-:W2:Y:S02]  /*17c0*/  SYNCS.PHASECHK.TRANS64.TRYWAIT P0, [UR33+0x40], R4 ;  /* 0x00004004ff0075a7 */ /* 0x000ea40008001121 */
[----:B--2---:R-:W-:Y:S05]  /*17d0*/  @!P0 BRA `(.L_x_22) ;  /* 0x0000005c00e88947 */ /* 0x004fea0003800000 */
.L_x_21:
[----:B------:R2:W-:Y:S01]  /*17e0*/  @!P5 SYNCS.ARRIVE.TRANS64 RZ, [UR33], R3 ;  /* 0x00000003ffffd9a7 */ /* 0x0005e20008000021 */
[----:B------:R-:W-:Y:S04]  /*17f0*/  BSSY.RECONVERGENT B0, `(.L_x_23) ;  /* 0x0000003000007945 */ /* 0x000fe80003800200 */
[----:B------:R-:W-:Y:S05]  /*1800*/  @P4 BRA `(.L_x_24) ;  /* 0x0000000000044947 */ /* 0x000fea0003800000 */
[----:B------:R-:W-:Y:S05]  /*1810*/  BPT.TRAP 0x1 ;  /* 0x000000040000795c */ /* 0x000fea0000300000 */
.L_x_24:
[----:B------:R-:W-:Y:S05]  /*1820*/  BSYNC.RECONVERGENT B0 ;  /* 0x0000000000007941 */ /* 0x000fea0003800200 */
.L_x_23:
[----:B------:R-:W-:Y:S02]  /*1830*/  UIADD3 UR6, UPT, UPT, UR17, 0x1, URZ ;  /* 0x0000000111067890 */ /* 0x000fe4000fffe0ff */
[----:B------:R-:W-:Y:S02]  /*1840*/  ULEA UR32, UR17, UR4, 0xe ;  /* 0x0000000411207291 */ /* 0x000fe4000f8e70ff */
[----:B------:R-:W-:Y:S02]  /*1850*/  UISETP.NE.AND UP0, UPT, UR6, 0x8, UPT ;  /* 0x000000080600788c */ /* 0x000fe4000bf05270 */
[----:B------:R-:W-:Y:S02]  /*1860*/  UIADD3 UR26, UP1, UPT, UR22, 0x80, URZ ;  /* 0x00000080161a7890 */ /* 0x000fe4000ff3e0ff */
[----:B------:R-:W-:Y:S02]  /*1870*/  USEL UR9, URZ, 0x1, UP0 ;  /* 0x00000001ff097887 */ /* 0x000fe40008000000 */
[----:B------:R-:W-:-:S02]  /*1880*/  USEL UR6, UR6, URZ, UP0 ;  /* 0x000000ff06067287 */ /* 0x000fc40008000000 */
[----:B------:R-:W-:Y:S02]  /*1890*/  UIADD3 UR20, UP0, UPT, UR22, 0x180, URZ ;  /* 0x0000018016147890 */ /* 0x000fe4000ff1e0ff */
[----:B------:R-:W-:Y:S01]  /*18a0*/  ULEA UR8, UR6, UR4, 0x3 ;  /* 0x0000000406087291 */ /* 0x000fe2000f8e18ff */
[----:B------:R-:W-:Y:S01]  /*18b0*/  LOP3.LUT R17, R17, UR9, RZ, 0x3c, !PT ;  /* 0x0000000911117c12 */ /* 0x000fe2000f8e3cff */
[----:B------:R-:W-:Y:S02]  /*18c0*/  USHF.L.U32 UR34, UR16, 0x6, URZ ;  /* 0x0000000610227899 */ /* 0x000fe400080006ff */
[----:B------:R-:W-:Y:S01]  /*18d0*/  UIADD3.X UR27, UPT, UPT, URZ, UR23, URZ, UP1, !UPT ;  /* 0x00000017ff1b7290 */ /* 0x000fe20008ffe4ff */
[----:B-1----:R-:W-:Y:S01]  /*18e0*/  SHF.L.U32 R2, R17, 0x1f, RZ ;  /* 0x0000001f11027819 */ /* 0x002fe200000006ff */
[----:B------:R-:W-:Y:S02]  /*18f0*/  UIADD3 UR32, UPT, UPT, UR32, 0x6400, URZ ;  /* 0x0000640020207890 */ /* 0x000fe4000fffe0ff */
[----:B------:R-:W-:Y:S01]  /*1900*/  UIADD3.X UR21, UPT, UPT, URZ, UR23, URZ, UP0, !UPT ;  /* 0x00000017ff157290 */ /* 0x000fe200087fe4ff */
[----:B------:R1:W1:Y:S01]  /*1910*/  SYNCS.PHASECHK.TRANS64.TRYWAIT P0, [UR8+0x40], R2 ;  /* 0x00004002ff0075a7 */ /* 0x0002620008001108 */
[----:B------:R-:W-:Y:S01]  /*1920*/  ULEA UR8, UR17, UR4, 0xd ;  /* 0x0000000411087291 */ /* 0x000fe2000f8e68ff */
[----:B------:R-:W-:Y:S01]  /*1930*/  UMOV UR18, 0x0 ;  /* 0x0000000000127882 */ /* 0x000fe20000000000 */
[----:B------:R-:W-:-:S02]  /*1940*/  UMOV UR19, 0x10000000 ;  /* 0x1000000000137882 */ /* 0x000fc40000000000 */
[----:B------:R-:W-:Y:S01]  /*1950*/  UIADD3 UR8, UPT, UPT, UR8, 0x26400, URZ ;  /* 0x0002640008087890 */ /* 0x000fe2000fffe0ff */
[----:B------:R1:W-:Y:S01]  /*1960*/  UTMALDG.3D [UR32], [UR26], desc[UR18] ;  /* 0x000012201a0075b4 */ /* 0x0003e20008011000 */
[----:B------:R-:W-:Y:S01]  /*1970*/  UMOV UR12, UR36 ;  /* 0x00000024000c7c82 */ /* 0x000fe20008000000 */
[----:B------:R-:W-:Y:S01]  /*1980*/  UMOV UR9, UR33 ;  /* 0x0000002100097c82 */ /* 0x000fe20008000000 */
[----:B------:R-:W-:Y:S01]  /*1990*/  UMOV UR10, UR34 ;  /* 0x00000022000a7c82 */ /* 0x000fe20008000000 */
[----:B------:R-:W-:Y:S01]  /*19a0*/  UIADD3 UR16, UPT, UPT, UR16, 0x1, URZ ;  /* 0x0000000110107890 */ /* 0x000fe2000fffe0ff */
[----:B------:R-:W-:Y:S01]  /*19b0*/  UMOV UR24, UR5 ;  /* 0x0000000500187c82 */ /* 0x000fe20008000000 */
[----:B------:R-:W-:Y:S02]  /*19c0*/  UMOV UR17, UR6 ;  /* 0x0000000600117c82 */ /* 0x000fe40008000000 */
[----:B------:R1:W-:Y:S01]  /*19d0*/  UTMALDG.3D [UR8], [UR20], desc[UR18] ;  /* 0x00001208140075b4 */ /* 0x0003e20008011000 */
[----:B------:R-:W-:-:S09]  /*19e0*/  UISETP.NE.AND UP0, UPT, UR16, UR5, UPT ;  /* 0x000000051000728c */ /* 0x000fd2000bf05270 */
[----:B------:R-:W-:Y:S05]  /*19f0*/  BRA.U UP0, `(.L_x_25) ;  /* 0xfffffffd00607547 */ /* 0x000fea000b83ffff */
.L_x_20:
[----:B-1----:R-:W-:Y:S01]  /*1a00*/  ULEA UR8, UR6, UR4, 0x3 ;  /* 0x0000000406087291 */ /* 0x002fe2000f8e18ff */
[----:B------:R-:W-:Y:S01]  /*1a10*/  SHF.L.U32 R2, R17, 0x1f, RZ ;  /* 0x0000001f11027819 */ /* 0x000fe200000006ff */
[----:B------:R-:W-:Y:S01]  /*1a20*/  @!P1 SYNCS.ARRIVE.TRANS64.A1T0 RZ, [UR4+0xb8], RZ ;  /* 0x0000b8ffffff99a7 */ /* 0x000fe20008100004 */
[----:B------:R-:W-:-:S06]  /*1a30*/  UISETP.GT.AND UP0, UPT, UR15, UR14, UPT ;  /* 0x0000000e0f00728c */ /* 0x000fcc000bf04270 */
[----:B--2---:R1:W2:Y:S03]  /*1a40*/  SYNCS.PHASECHK.TRANS64.TRYWAIT P0, [UR8+0x40], R2 ;  /* 0x00004002ff0075a7 */ /* 0x0042a60008001108 */
[----:B------:R-:W-:Y:S05]  /*1a50*/  BRA.U !UP0, `(.L_x_26) ;  /* 0x0000000108ac7547 */ /* 0x000fea000b800000 */
[----:B------:R-:W-:Y:S01]  /*1a60*/  UIADD3 UR21, UPT, UPT, UR7, UR24, URZ ;  /* 0x0000001807157290 */ /* 0x000fe2000fffe0ff */
[----:B------:R-:W-:-:S11]  /*1a70*/  UMOV UR25, UR6 ;  /* 0x0000000600197c82 */ /* 0x000fd60008000000 */
.L_x_31:
[----:B-1----:R-:W-:Y:S01]  /*1a80*/  ULEA UR17, UR25, UR4, 0x3 ;  /* 0x0000000419117291 */ /* 0x002fe2000f8e18ff */
[----:B--2---:R-:W-:Y:S01]  /*1a90*/  @!P5 MOV R3, 0x6000 ;  /* 0x000060000003d802 */ /* 0x004fe20000000f00 */
[----:B--2---:R-:W-:Y:S10]  /*1aa0*/  @P0 BRA `(.L_x_27) ;  /* 0x00000000000c0947 */ /* 0x004ff40003800000 */
[----:B------:R-:W-:-:S04]  /*1ab0*/  SHF.L.U32 R4, R17, 0x1f, RZ ;  /* 0x0000001f11047819 */ /* 0x000fc800000006ff */
[----:B------:R-:W2:Y:S02]  /*1ac0*/  SYNCS.PHASECHK.TRANS64.TRYWAIT P0, [UR17+0x40], R4 ;  /* 0x00004004ff0075a7 */ /* 0x000ea40008001111 */
[----:B--2---:R-:W-:Y:S05]  /*1ad0*/  @!P0 BRA `(.L_x_28) ;  /* 0x0000005c00408947 */ /* 0x004fea0003800000 */
.L_x_27:
[----:B------:R2:W-:Y:S01]  /*1ae0*/  @!P5 SYNCS.ARRIVE.TRANS64 RZ, [UR17], R3 ;  /* 0x00000003ffffd9a7 */ /* 0x0005e20008000011 */
[----:B------:R-:W-:Y:S04]  /*1af0*/  BSSY.RECONVERGENT B0, `(.L_x_29) ;  /* 0x0000003000007945 */ /* 0x000fe80003800200 */
[----:B------:R-:W-:Y:S05]  /*1b00*/  @P4 BRA `(.L_x_30) ;  /* 0x0000000000044947 */ /* 0x000fea0003800000 */
[----:B------:R-:W-:Y:S05]  /*1b10*/  BPT.TRAP 0x1 ;  /* 0x000000040000795c */ /* 0x000fea0000300000 */
.L_x_30:
[----:B------:R-:W-:Y:S05]  /*1b20*/  BSYNC.RECONVERGENT B0 ;  /* 0x0000000000007941 */ /* 0x000fea0003800200 */
.L_x_29:
        /* <DEDUP_REMOVED lines=10> */
[----:B------:R-:W-:Y:S01]  /*1bd0*/  UIADD3 UR16, UPT, UPT, UR16, 0x6400, URZ ;  /* 0x0000640010107890 */ /* 0x000fe2000fffe0ff */
[----:B-1----:R-:W-:Y:S01]  /*1be0*/  SHF.L.U32 R2, R17, 0x1f, RZ ;  /* 0x0000001f11027819 */ /* 0x002fe200000006ff */
[----:B------:R-:W-:Y:S02]  /*1bf0*/  UIADD3.X UR31, UPT, UPT, URZ, UR23, URZ, UP1, !UPT ;  /* 0x00000017ff1f7290 */ /* 0x000fe40008ffe4ff */
[----:B------:R-:W-:Y:S01]  /*1c00*/  UIADD3.X UR29, UPT, UPT, URZ, UR23, URZ, UP0, !UPT ;  /* 0x00000017ff1d7290 */ /* 0x000fe200087fe4ff */
[----:B------:R1:W1:Y:S01]  /*1c10*/  SYNCS.PHASECHK.TRANS64.TRYWAIT P0, [UR8+0x40], R2 ;  /* 0x00004002ff0075a7 */ /* 0x0002620008001108 */
[----:B------:R-:W-:Y:S01]  /*1c20*/  ULEA UR8, UR25, UR4, 0xd ;  /* 0x0000000419087291 */ /* 0x000fe2000f8e68ff */
[----:B------:R-:W-:Y:S01]  /*1c30*/  UMOV UR26, 0x0 ;  /* 0x00000000001a7882 */ /* 0x000fe20000000000 */
[----:B------:R-:W-:-:S02]  /*1c40*/  UMOV UR27, 0x10000000 ;  /* 0x10000000001b7882 */ /* 0x000fc40000000000 */
[----:B------:R-:W-:Y:S01]  /*1c50*/  UIADD3 UR8, UPT, UPT, UR8, 0x26400, URZ ;  /* 0x0002640008087890 */ /* 0x000fe2000fffe0ff */
[----:B------:R-:W-:Y:S01]  /*1c60*/  UMOV UR19, UR35 ;  /* 0x0000002300137c82 */ /* 0x000fe20008000000 */
[----:B------:R-:W-:Y:S01]  /*1c70*/  UMOV UR20, UR36 ;  /* 0x0000002400147c82 */ /* 0x000fe20008000000 */
[----:B------:R-:W-:Y:S01]  /*1c80*/  UMOV UR12, UR36 ;  /* 0x00000024000c7c82 */ /* 0x000fe20008000000 */
[----:B------:R-:W-:Y:S01]  /*1c90*/  UMOV UR9, UR17 ;  /* 0x0000001100097c82 */ /* 0x000fe20008000000 */
[----:B------:R-:W-:Y:S01]  /*1ca0*/  UMOV UR10, UR18 ;  /* 0x00000012000a7c82 */ /* 0x000fe20008000000 */
[----:B------:R1:W-:Y:S01]  /*1cb0*/  UTMALDG.3D [UR16], [UR30], desc[UR26] ;  /* 0x00001a101e0075b4 */ /* 0x0003e20008011000 */
[----:B------:R-:W-:Y:S01]  /*1cc0*/  UIADD3 UR24, UPT, UPT, UR24, 0x1, URZ ;  /* 0x0000000118187890 */ /* 0x000fe2000fffe0ff */
[----:B------:R-:W-:-:S03]  /*1cd0*/  UMOV UR25, UR6 ;  /* 0x0000000600197c82 */ /* 0x000fc60008000000 */
[----:B------:R-:W-:Y:S01]  /*1ce0*/  UISETP.NE.AND UP0, UPT, UR24, UR21, UPT ;  /* 0x000000151800728c */ /* 0x000fe2000bf05270 */
[----:B------:R1:W-:Y:S08]  /*1cf0*/  UTMALDG.3D [UR8], [UR28], desc[UR26] ;  /* 0x00001a081c0075b4 */ /* 0x0003f00008011000 */
[----:B------:R-:W-:Y:S05]  /*1d00*/  BRA.U UP0, `(.L_x_31) ;  /* 0xfffffffd005c7547 */ /* 0x000fea000b83ffff */
.L_x_26:
[C---:B-1----:R-:W-:Y:S01]  /*1d10*/  LEA R2, R16.reuse, UR4, 0x3 ;  /* 0x0000000410027c11 */ /* 0x042fe2000f8e18ff */
[----:B------:R-:W-:Y:S01]  /*1d20*/  NOP ;  /* 0x0000000000007918 */ /* 0x000fe20000000000 */
[----:B--2---:R-:W-:Y:S02]  /*1d30*/  SHF.L.U32 R3, R13, 0x1f, RZ ;  /* 0x0000001f0d037819 */ /* 0x004fe400000006ff */
[----:B------:R-:W-:Y:S02]  /*1d40*/  LEA R4, R16, UR4, 0x4 ;  /* 0x0000000410047c11 */ /* 0x000fe4000f8e20ff */
[----:B------:R-:W1:Y:S02]  /*1d50*/  SYNCS.PHASECHK.TRANS64.TRYWAIT P0, [R2+URZ+0xc0], R3 ;  /* 0x0000c003020075a7 */ /* 0x000e6400080011ff */
[----:B-1----:R-:W-:Y:S05]  /*1d60*/  @!P0 BRA `(.L_x_32) ;  /* 0x0000005800b48947 */ /* 0x002fea0003800000 */
.L_x_122:
[----:B------:R-:W2:Y:S01]  /*1d70*/  LDS.128 R4, [R4+0x150] ;  /* 0x0001500004047984 */ /* 0x000ea20000000c00 */
[----:B---3--:R-:W-:Y:S01]  /*1d80*/  ISETP.GE.AND P0, PT, R40, 0x1, PT ;  /* 0x000000012800780c */ /* 0x008fe20003f06270 */
[----:B-1----:R-:W-:Y:S01]  /*1d90*/  VIADD R2, R2, 0xd0 ;  /* 0x000000d002027836 */ /* 0x002fe20000000000 */
[----:B------:R-:W-:Y:S01]  /*1da0*/  @!PT LDS RZ, [RZ] ;  /* 0x00000000fffff984 */ /* 0x000fe20000000800 */
[----:B------:R-:W-:Y:S01]  /*1db0*/  @!PT LDS RZ, [RZ] ;  /* 0x00000000fffff984 */ /* 0x000fe20000000800 */
[----:B------:R-:W-:Y:S01]  /*1dc0*/  @!PT LDS RZ, [RZ] ;  /* 0x00000000fffff984 */ /* 0x000fe20000000800 */
[----:B------:R-:W-:Y:S01]  /*1dd0*/  @!PT LDS RZ, [RZ] ;  /* 0x00000000fffff984 */ /* 0x000fe20000000800 */
[----:B------:R1:W-:Y:S06]  /*1de0*/  MEMBAR.ALL.CTA ;  /* 0x0000000000007992 */ /* 0x0003ec0000008000 */
[----:B-1----:R-:W1:Y:S01]  /*1df0*/  FENCE.VIEW.ASYNC.S ;  /* 0x00000000000073c6 */ /* 0x002e620000000000 */
[----:B------:R-:W-:-:S04]  /*1e00*/  PRMT R2, RZ, 0x654, R2 ;  /* 0x00000654ff027816 */ /* 0x000fc80000000002 */
[----:B-1----:R1:W-:Y:S01]  /*1e10*/  SYNCS.ARRIVE.TRANS64.RED.A1T0 RZ, [R2+URZ], RZ ;  /* 0x000000ff02ff79a7 */ /* 0x0023e200081004ff */
[----:B--2---:R-:W-:-:S13]  /*1e20*/  LOP3.LUT P2, RZ, R6, 0x1, RZ, 0xc0, !PT ;  /* 0x0000000106ff7812 */ /* 0x004fda000784c0ff */
[----:B------:R-:W-:Y:S01]  /*1e30*/  @P2 SHF.R.U32.HI R3, RZ, 0x10, R5 ;  /* 0x00000010ff032819 */ /* 0x000fe20000011605 */
[----:B------:R-:W-:Y:S01]  /*1e40*/  VOTEU.ANY UP0, P2 ;  /* 0x0000000000ff7886 */ /* 0x000fe20001000100 */
[----:B------:R-:W-:Y:S02]  /*1e50*/  @P2 MOV R10, R4 ;  /* 0x00000004000a2202 */ /* 0x000fe40000000f00 */
[----:B------:R-:W-:Y:S02]  /*1e60*/  @P2 R2UR.BROADCAST UR8, R3 ;  /* 0x00000000030822ca */ /* 0x000fe400008e0000 */
[----:B------:R-:W-:-:S11]  /*1e70*/  @P2 LOP3.LUT R9, R5, 0xffff, RZ, 0xc0, !PT ;  /* 0x0000ffff05092812 */ /* 0x000fd600078ec0ff */
[----:B------:R-:W-:Y:S01]  /*1e80*/  @UP0 UMOV UR36, UR8 ;  /* 0x0000000800240c82 */ /* 0x000fe20008000000 */
[----:B-1----:R-:W-:Y:S05]  /*1e90*/  @!P0 BRA `(.L_x_33) ;  /* 0x0000000000b88947 */ /* 0x002fea0003800000 */
[----:B------:R-:W4:Y:S01]  /*1ea0*/  LDC.64 R4, c[0x0][0xb18] ;  /* 0x0002c600ff047b82 */ /* 0x000f220000000a00 */
[----:B------:R-:W-:-:S07]  /*1eb0*/  ISETP.NE.AND P3, PT, R40, 0x1, PT ;  /* 0x000000012800780c */ /* 0x000fce0003f65270 */
[----:B------:R-:W1:Y:S08]  /*1ec0*/  LDC.64 R6, c[0x0][0xb10] ;  /* 0x0002c400ff067b82 */ /* 0x000e700000000a00 */
[----:B------:R-:W2:Y:S08]  /*1ed0*/  LDC R14, c[0x0][0xb20] ;  /* 0x0002c800ff0e7b82 */ /* 0x000eb00000000800 */
[----:B------:R-:W3:Y:S01]  /*1ee0*/  LDC R15, c[0x0][0xb0c] ;  /* 0x0002c300ff0f7b82 */ /* 0x000ee20000000800 */
[----:B----4-:R-:W-:Y:S01]  /*1ef0*/  IMAD.HI.U32 R19, R0, R5, RZ ;  /* 0x0000000500137227 */ /* 0x010fe200078e00ff */
[----:B------:R-:W-:-:S03]  /*1f00*/  ISETP.NE.AND P0, PT, R4, 0x1, PT ;  /* 0x000000010400780c */ /* 0x000fc60003f05270 */
[----:B------:R-:W-:-:S03]  /*1f10*/  IMAD.HI.U32 R5, R9, R5, RZ ;  /* 0x0000000509057227 */ /* 0x000fc600078e00ff */
[----:B------:R-:W4:Y:S01]  /*1f20*/  LDC.64 R2, c[0x0][0xb28] ;  /* 0x0002ca00ff027b82 */ /* 0x000f220000000a00 */
[----:B-1----:R-:W-:-:S04]  /*1f30*/  IMAD.HI.U32 R20, R8, R6, RZ ;  /* 0x0000000608147227 */ /* 0x002fc800078e00ff */
[----:B------:R-:W-:Y:S01]  /*1f40*/  IMAD.HI.U32 R21, R10, R6, RZ ;  /* 0x000000060a157227 */ /* 0x000fe200078e00ff */
[----:B------:R-:W-:Y:S02]  /*1f50*/  SHF.R.U32.HI R20, RZ, R7, R20 ;  /* 0x00000007ff147219 */ /* 0x000fe40000011614 */
[-C--:B--2---:R-:W-:Y:S02]  /*1f60*/  SHF.R.U32.HI R19, RZ, R14.reuse, R19 ;  /* 0x0000000eff137219 */ /* 0x084fe40000011613 */
[----:B------:R-:W-:Y:S02]  /*1f70*/  SHF.R.U32.HI R5, RZ, R14, R5 ;  /* 0x0000000eff057219 */ /* 0x000fe40000011605 */
[----:B------:R-:W-:Y:S02]  /*1f80*/  SEL R19, R0, R19, !P0 ;  /* 0x0000001300137207 */ /* 0x000fe40004000000 */
[----:B------:R-:W-:Y:S02]  /*1f90*/  SHF.R.U32.HI R21, RZ, R7, R21 ;  /* 0x00000007ff157219 */ /* 0x000fe40000011615 */
[----:B---3--:R-:W-:-:S02]  /*1fa0*/  ISETP.NE.AND P1, PT, R15, 0x1, PT ;  /* 0x000000010f00780c */ /* 0x008fc40003f25270 */
[----:B------:R-:W-:Y:S02]  /*1fb0*/  SEL R5, R9, R5, !P0 ;  /* 0x0000000509057207 */ /* 0x000fe40004000000 */
[----:B------:R-:W-:Y:S02]  /*1fc0*/  SEL R20, R8, R20, !P1 ;  /* 0x0000001408147207 */ /* 0x000fe40004800000 */
[----:B------:R-:W-:Y:S01]  /*1fd0*/  SEL R21, R10, R21, !P1 ;  /* 0x000000150a157207 */ /* 0x000fe20004800000 */
[----:B----4-:R-:W-:-:S04]  /*1fe0*/  IMAD.HI.U32 R18, R19, R2, RZ ;  /* 0x0000000213127227 */ /* 0x010fc800078e00ff */
        /* <DEDUP_REMOVED lines=10> */
[----:B------:R-:W-:-:S04]  /*2090*/  @!P0 IMAD.HI.U32 R7, R21, R2, RZ ;  /* 0x0000000215078227 */ /* 0x000fc800078e00ff */
[----:B------:R-:W-:Y:S01]  /*20a0*/  IMAD.MOV R2, RZ, RZ, -R6 ;  /* 0x000000ffff027224 */ /* 0x000fe200078e0a06 */
[----:B------:R-:W-:Y:S02]  /*20b0*/  @!P0 SHF.R.U32.HI R3, RZ, R3, R7 ;  /* 0x00000003ff038219 */ /* 0x000fe40000011607 */
[----:B------:R-:W-:Y:S01]  /*20c0*/  IADD3 R7, PT, PT, -R5, RZ, RZ ;  /* 0x000000ff05077210 */ /* 0x000fe20007ffe1ff */
[----:B------:R-:W-:Y:S01]  /*20d0*/  IMAD R2, R40, R2, R5 ;  /* 0x0000000228027224 */ /* 0x000fe200078e0205 */
        /* <DEDUP_REMOVED lines=10> */
.L_x_33:
[----:B------:R-:W1:Y:S02]  /*2180*/  LDCU UR8, c[0x0][0xb30] ;  /* 0x00016600ff0877ac */ /* 0x000e640008000800 */
[----:B-1----:R-:W-:-:S09]  /*2190*/  UISETP.NE.AND UP0, UPT, UR8, 0x1, UPT ;  /* 0x000000010800788c */ /* 0x002fd2000bf05270 */
[----:B------:R-:W-:Y:S05]  /*21a0*/  BRA.U UP0, `(.L_x_34) ;  /* 0x0000000100407547 */ /* 0x000fea000b800000 */
[----:B------:R-:W1:Y:S08]  /*21b0*/  LDC.64 R4, c[0x0][0xb10] ;  /* 0x0002c400ff047b82 */ /* 0x000e700000000a00 */
[----:B------:R-:W2:Y:S08]  /*21c0*/  LDC.64 R2, c[0x0][0xb18] ;  /* 0x0002c600ff027b82 */ /* 0x000eb00000000a00 */
[----:B------:R-:W3:Y:S08]  /*21d0*/  LDC R6, c[0x0][0xb20] ;  /* 0x0002c800ff067b82 */ /* 0x000ef00000000800 */
[----:B------:R-:W4:Y:S01]  /*21e0*/  LDC R7, c[0x0][0xb0c] ;  /* 0x0002c300ff077b82 */ /* 0x000f220000000800 */
[----:B-1----:R-:W-:-:S05]  /*21f0*/  IMAD.HI.U32 R4, R10, R4, RZ ;  /* 0x000000040a047227 */ /* 0x002fca00078e00ff */
[----:B------:R-:W-:Y:S01]  /*2200*/  SHF.R.U32.HI R4, RZ, R5, R4 ;  /* 0x00000005ff047219 */ /* 0x000fe20000011604 */
[----:B--2---:R-:W-:Y:S01]  /*2210*/  IMAD.HI.U32 R3, R9, R3, RZ ;  /* 0x0000000309037227 */ /* 0x004fe200078e00ff */
[----:B------:R-:W-:-:S04]  /*2220*/  ISETP.NE.AND P0, PT, R2, 0x1, PT ;  /* 0x000000010200780c */ /* 0x000fc80003f05270 */
[----:B---3--:R-:W-:-:S04]  /*2230*/  SHF.R.U32.HI R3, RZ, R6, R3 ;  /* 0x00000006ff037219 */ /* 0x008fc80000011603 */
[----:B------:R-:W-:Y:S02]  /*2240*/  SEL R3, R9, R3, !P0 ;  /* 0x0000000309037207 */ /* 0x000fe40004000000 */
[----:B----4-:R-:W-:-:S04]  /*2250*/  ISETP.NE.AND P1, PT, R7, 0x1, PT ;  /* 0x000000010700780c */ /* 0x010fc80003f25270 */
[----:B------:R-:W-:-:S05]  /*2260*/  SEL R4, R10, R4, !P1 ;  /* 0x000000040a047207 */ /* 0x000fca0004800000 */
[----:B------:R-:W-:Y:S02]  /*2270*/  IMAD.IADD R5, R3, 0x1, -R4 ;  /* 0x0000000103057824 */ /* 0x000fe400078e0a04 */
[----:B------:R-:W-:Y:S02]  /*2280*/  IMAD.IADD R3, R4, 0x1, -R3 ;  /* 0x0000000104037824 */ /* 0x000fe400078e0a03 */
[----:B------:R-:W-:Y:S02]  /*2290*/  IMAD R10, R5, R7, R10 ;  /* 0x00000007050a7224 */ /* 0x000fe400078e020a */
[----:B------:R-:W-:-:S07]  /*22a0*/  IMAD R9, R3, R2, R9 ;  /* 0x0000000203097224 */ /* 0x000fce00078e0209 */
.L_x_34:
[----:B------:R-:W-:Y:S01]  /*22b0*/  VIADD R16, R16, 0x1 ;  /* 0x0000000110107836 */ /* 0x000fe20000000000 */
[----:B------:R-:W-:Y:S01]  /*22c0*/  PLOP3.LUT P1, PT, PT, PT, PT, 0x80, 0x8 ;  /* 0x000000000008781c */ /* 0x000fe20003f2f070 */
[----:B------:R-:W-:Y:S02]  /*22d0*/  IMAD.IADD R15, R10, 0x1, R87 ;  /* 0x000000010a0f7824 */ /* 0x000fe400078e0257 */
[----:B------:R-:W-:Y:S01]  /*22e0*/  IMAD.IADD R14, R9, 0x1, R86 ;  /* 0x00000001090e7824 */ /* 0x000fe200078e0256 */
[----:B------:R-:W-:-:S04]  /*22f0*/  ISETP.NE.AND P0, PT, R16, 0x2, PT ;  /* 0x000000021000780c */ /* 0x000fc80003f05270 */
[----:B------:R-:W-:Y:S02]  /*2300*/  SEL R2, RZ, 0x1, P0 ;  /* 0x00000001ff027807 */ /* 0x000fe40000000000 */
[----:B------:R-:W-:Y:S02]  /*2310*/  SEL R16, R16, RZ, P0 ;  /* 0x000000ff10107207 */ /* 0x000fe40000000000 */
[----:B------:R-:W-:Y:S01]  /*2320*/  LOP3.LUT R13, R13, R2, RZ, 0x3c, !PT ;  /* 0x000000020d0d7212 */ /* 0x000fe200078e3cff */
[----:B------:R-:W-:Y:S06]  /*2330*/  @P2 BRA `(.L_x_35) ;  /* 0xfffffff000982947 */ /* 0x000fec000383ffff */
[----:B------:R-:W-:Y:S01]  /*2340*/  UIADD3 UR4, UPT, UPT, UR4, 0x40, URZ ;  /* 0x0000004004047890 */ /* 0x000fe2000fffe0ff */
[----:B------:R-:W-:-:S03]  /*2350*/  SHF.L.U32 R2, R17, 0x1f, RZ ;  /* 0x0000001f11027819 */ /* 0x000fc600000006ff */
[----:B------:R-:W-:-:S09]  /*2360*/  ULEA UR5, UR6, UR4, 0x3 ;  /* 0x0000000406057291 */ /* 0x000fd2000f8e18ff */
[----:B------:R-:W1:Y:S02]  /*2370*/  SYNCS.PHASECHK.TRANS64.TRYWAIT P0, [UR5], R2 ;  /* 0x00000002ff0075a7 */ /* 0x000e640008001105 */
[----:B-1----:R-:W-:Y:S05]  /*2380*/  @!P0 BRA `(.L_x_36) ;  /* 0x0000005400408947 */ /* 0x002fea0003800000 */
.L_x_124:
[----:B------:R-:W-:-:S04]  /*2390*/  UIADD3 UR6, UPT, UPT, UR6, 0x1, URZ ;  /* 0x0000000106067890 */ /* 0x000fc8000fffe0ff */
[----:B------:R-:W-:-:S04]  /*23a0*/  UISETP.NE.AND UP0, UPT, UR6, 0x8, UPT ;  /* 0x000000080600788c */ /* 0x000fc8000bf05270 */
[----:B------:R-:W-:Y:S02]  /*23b0*/  USEL UR7, URZ, 0x1, UP0 ;  /* 0x00000001ff077887 */ /* 0x000fe40008000000 */
[----:B------:R-:W-:-:S04]  /*23c0*/  USEL UR6, UR6, URZ, UP0 ;  /* 0x000000ff06067287 */ /* 0x000fc80008000000 */
[----:B------:R-:W-:Y:S01]  /*23d0*/  ULEA UR5, UR6, UR4, 0x3 ;  /* 0x0000000406057291 */ /* 0x000fe2000f8e18ff */
[----:B-1----:R-:W-:-:S04]  /*23e0*/  LOP3.LUT R2, R17, UR7, RZ, 0x3c, !PT ;  /* 0x0000000711027c12 */ /* 0x002fc8000f8e3cff */
[----:B------:R-:W-:-:S04]  /*23f0*/  SHF.L.U32 R3, R2, 0x1f, RZ ;  /* 0x0000001f02037819 */ /* 0x000fc800000006ff */
[----:B------:R-:W1:Y:S02]  /*2400*/  SYNCS.PHASECHK.TRANS64.TRYWAIT P0, [UR5], R3 ;  /* 0x00000003ff0075a7 */ /* 0x000e640008001105 */
[----:B-1----:R-:W-:Y:S05]  /*2410*/  @!P0 BRA `(.L_x_37) ;  /* 0x0000005400348947 */ /* 0x002fea0003800000 */
.L_x_126:
[----:B------:R-:W-:-:S04]  /*2420*/  UIADD3 UR6, UPT, UPT, UR6, 0x1, URZ ;  /* 0x0000000106067890 */ /* 0x000fc8000fffe0ff */
[----:B------:R-:W-:-:S04]  /*2430*/  UISETP.NE.AND UP0, UPT, UR6, 0x8, UPT ;  /* 0x000000080600788c */ /* 0x000fc8000bf05270 */
[----:B------:R-:W-:Y:S02]  /*2440*/  USEL UR7, URZ, 0x1, UP0 ;  /* 0x00000001ff077887 */ /* 0x000fe40008000000 */
[----:B------:R-:W-:-:S04]  /*2450*/  USEL UR6, UR6, URZ, UP0 ;  /* 0x000000ff06067287 */ /* 0x000fc80008000000 */
[----:B------:R-:W-:Y:S01]  /*2460*/  ULEA UR5, UR6, UR4, 0x3 ;  /* 0x0000000406057291 */ /* 0x000fe2000f8e18ff */
[----:B------:R-:W-:-:S04]  /*2470*/  LOP3.LUT R2, R2, UR7, RZ, 0x3c, !PT ;  /* 0x0000000702027c12 */ /* 0x000fc8000f8e3cff */
[----:B-1----:R-:W-:-:S04]  /*2480*/  SHF.L.U32 R3, R2, 0x1f, RZ ;  /* 0x0000001f02037819 */ /* 0x002fc800000006ff */
[----:B------:R-:W1:Y:S02]  /*2490*/  SYNCS.PHASECHK.TRANS64.TRYWAIT P0, [UR5], R3 ;  /* 0x00000003ff0075a7 */ /* 0x000e640008001105 */
[----:B-1----:R-:W-:Y:S05]  /*24a0*/  @!P0 BRA `(.L_x_38) ;  /* 0x0000005400288947 */ /* 0x002fea0003800000 */
.L_x_128:
        /* <DEDUP_REMOVED lines=9> */
.L_x_130:
        /* <DEDUP_REMOVED lines=9> */
.L_x_132:
        /* <DEDUP_REMOVED lines=9> */
.L_x_134:
        /* <DEDUP_REMOVED lines=9> */
.L_x_136:
[----:B------:R-:W-:-:S04]  /*26f0*/  UIADD3 UR6, UPT, UPT, UR6, 0x1, URZ ;  /* 0x0000000106067890 */ /* 0x000fc8000fffe0ff */
[----:B------:R-:W-:-:S04]  /*2700*/  UISETP.NE.AND UP0, UPT, UR6, 0x8, UPT ;  /* 0x000000080600788c */ /* 0x000fc8000bf05270 */
[----:B------:R-:W-:Y:S02]  /*2710*/  USEL UR5, URZ, 0x1, UP0 ;  /* 0x00000001ff057887 */ /* 0x000fe40008000000 */
[----:B------:R-:W-:-:S04]  /*2720*/  USEL UR6, UR6, URZ, UP0 ;  /* 0x000000ff06067287 */ /* 0x000fc80008000000 */
[----:B------:R-:W-:Y:S01]  /*2730*/  ULEA UR6, UR6, UR4, 0x3 ;  /* 0x0000000406067291 */ /* 0x000fe2000f8e18ff */
[----:B------:R-:W-:-:S04]  /*2740*/  LOP3.LUT R2, R2, UR5, RZ, 0x3c, !PT ;  /* 0x0000000502027c12 */ /* 0x000fc8000f8e3cff */
[----:B------:R-:W-:Y:S01]  /*2750*/  SHF.L.U32 R2, R2, 0x1f, RZ ;  /* 0x0000001f02027819 */ /* 0x000fe200000006ff */
[----:B-1--4-:R-:W-:-:S07]  /*2760*/  IMAD.U32 R0, RZ, RZ, UR6 ;  /* 0x00000006ff007e24 */ /* 0x012fce000f8e00ff */
.L_x_43:
[----:B-1----:R1:W2:Y:S02]  /*2770*/  SYNCS.PHASECHK.TRANS64.TRYWAIT P0, [R0+URZ], R2 ;  /* 0x00000002000075a7 */ /* 0x0022a400080011ff */
[----:B--2---:R-:W-:Y:S05]  /*2780*/  @!P0 NANOSLEEP.SYNCS 0x989680 ;  /* 0x009896800000895d */ /* 0x004fea0003900000 */
[----:B------:R-:W2:Y:S02]  /*2790*/  @!P0 SYNCS.PHASECHK.TRANS64 P0, [R0+URZ], R2 ;  /* 0x00000002000085a7 */ /* 0x000ea400080010ff */
[----:B--2---:R-:W-:Y:S05]  /*27a0*/  @P0 EXIT ;  /* 0x000000000000094d */ /* 0x004fea0003800000 */
[----:B------:R-:W-:Y:S05]  /*27b0*/  BRA `(.L_x_43) ;  /* 0xfffffffc00ec7947 */ /* 0x000fea000383ffff */
.L_x_17:
[----:B------:R-:W-:-:S04]  /*27c0*/  UISETP.NE.AND UP1, UPT, UR37, URZ, UPT ;  /* 0x000000ff2500728c */ /* 0x000fc8000bf25270 */
[----:B------:R-:W-:-:S09]  /*27d0*/  UISETP.NE.OR UP1, UPT, UR8, 0x1, UP1 ;  /* 0x000000010800788c */ /* 0x000fd20008f25670 */
[----:B------:R-:W-:Y:S05]  /*27e0*/  BRA.U UP1, `(.L_x_44) ;  /* 0x0000000501487547 */ /* 0x000fea000b800000 */
[----:B------:R-:W-:Y:S01]  /*27f0*/  ISETP.NE.AND P2, PT, R2, RZ, PT ;  /* 0x000000ff0200720c */ /* 0x000fe20003f45270 */
[----:B------:R-:W-:Y:S01]  /*2800*/  IMAD.MOV.U32 R12, RZ, RZ, 0x1 ;  /* 0x00000001ff0c7424 */ /* 0x000fe200078e00ff */
[----:B------:R-:W-:Y:S02]  /*2810*/  CS2R R10, SRZ ;  /* 0x00000000000a7805 */ /* 0x000fe4000001ff00 */
[----:B------:R-:W-:Y:S01]  /*2820*/  CS2R R8, SRZ ;  /* 0x0000000000087805 */ /* 0x000fe2000001ff00 */
[----:B------:R-:W-:Y:S01]  /*2830*/  UMOV UR4, 0x400 ;  /* 0x0000040000047882 */ /* 0x000fe20000000000 */
[----:B------:R-:W-:Y:S01]  /*2840*/  UMOV UR6, URZ ;  /* 0x000000ff00067c82 */ /* 0x000fe20008000000 */
[----:B------:R-:W-:-:S12]  /*2850*/  ULEA UR37, UR37, UR4, 0x18 ;  /* 0x0000000425257291 */ /* 0x000fd8000f8ec0ff */
.L_x_48:
[----:B------:R-:W-:Y:S02]  /*2860*/  LEA R0, R8, UR37, 0x3 ;  /* 0x0000002508007c11 */ /* 0x000fe4000f8e18ff */
[----:B------:R-:W-:-:S03]  /*2870*/  SHF.L.U32 R4, R9, 0x1f, RZ ;  /* 0x0000001f09047819 */ /* 0x000fc600000006ff */
[----:B------:R-:W-:Y:S01]  /*2880*/  VIADD R5, R0, 0x130 ;  /* 0x0000013000057836 */ /* 0x000fe20000000000 */
[----:B------:R-:W1:Y:S02]  /*2890*/  SYNCS.PHASECHK.TRANS64.TRYWAIT P0, [R0+URZ+0x120], R4 ;  /* 0x00012004000075a7 */ /* 0x000e6400080011ff */
[----:B-1----:R-:W-:Y:S05]  /*28a0*/  @!P0 BRA `(.L_x_45) ;  /* 0x0000005000a08947 */ /* 0x002fea0003800000 */
.L_x_137:
[----:B------:R-:W-:Y:S01]  /*28b0*/  ULEA UR5, UR6, UR37, 0x3 ;  /* 0x0000002506057291 */ /* 0x000fe2000f8e18ff */
[----:B-1----:R-:W-:Y:S01]  /*28c0*/  PRMT R0, RZ, 0x654, R5 ;  /* 0x00000654ff007816 */ /* 0x002fe20000000005 */
[----:B------:R-:W-:Y:S01]  /*28d0*/  @!P2 IMAD.MOV.U32 R4, RZ, RZ, 0x10 ;  /* 0x00000010ff04a424 */ /* 0x000fe200078e00ff */
[----:B------:R-:W-:Y:S01]  /*28e0*/  SHF.L.U32 R5, R12, 0x1f, RZ ;  /* 0x0000001f0c057819 */ /* 0x000fe200000006ff */
[----:B------:R-:W-:Y:S01]  /*28f0*/  UIADD3 UR4, UPT, UPT, UR5, 0xc0, URZ ;  /* 0x000000c005047890 */ /* 0x000fe2000fffe0ff */
[----:B------:R1:W-:Y:S05]  /*2900*/  SYNCS.ARRIVE.TRANS64.RED.A1T0 RZ, [R0+URZ], RZ ;  /* 0x000000ff00ff79a7 */ /* 0x0003ea00081004ff */
[----:B------:R-:W-:Y:S01]  /*2910*/  IMAD.U32 R6, RZ, RZ, UR4 ;  /* 0x00000004ff067e24 */ /* 0x000fe2000f8e00ff */
[----:B------:R-:W2:Y:S04]  /*2920*/  SYNCS.PHASECHK.TRANS64.TRYWAIT P0, [UR5+0xd0], R5 ;  /* 0x0000d005ff0075a7 */ /* 0x000ea80008001105 */
[----:B------:R-:W-:Y:S01]  /*2930*/  PRMT R6, R2, 0x654, R6 ;  /* 0x0000065402067816 */ /* 0x000fe20000000006 */
[----:B-12---:R-:W-:Y:S06]  /*2940*/  @!P0 BRA `(.L_x_46) ;  /* 0x00000050008c8947 */ /* 0x006fec0003800000 */
.L_x_139:
[----:B------:R-:W-:Y:S01]  /*2950*/  ULEA UR4, UR6, UR37, 0x4 ;  /* 0x0000002506047291 */ /* 0x000fe2000f8e20ff */
[----:B------:R-:W-:Y:S01]  /*2960*/  SEL R3, R6, R3, !P2 ;  /* 0x0000000306037207 */ /* 0x000fe20005000000 */
[----:B------:R-:W-:Y:S01]  /*2970*/  UIADD3 UR5, UPT, UPT, UR5, 0xc0, URZ ;  /* 0x000000c005057890 */ /* 0x000fe2000fffe0ff */
[----:B-1----:R-:W-:Y:S01]  /*2980*/  LEA R0, R11, UR37, 0x3 ;  /* 0x000000250b007c11 */ /* 0x002fe2000f8e18ff */
[----:B------:R-:W-:Y:S01]  /*2990*/  UIADD3 UR4, UPT, UPT, UR4, 0x150, URZ ;  /* 0x0000015004047890 */ /* 0x000fe2000fffe0ff */
[----:B------:R1:W-:Y:S01]  /*29a0*/  @!P2 SYNCS.ARRIVE.TRANS64.RED RZ, [R3+URZ], R4 ;  /* 0x0000000403ffa9a7 */ /* 0x0003e200080004ff */
[----:B------:R-:W-:Y:S01]  /*29b0*/  UIADD3 UR6, UPT, UPT, UR6, 0x1, URZ ;  /* 0x0000000106067890 */ /* 0x000fe2000fffe0ff */
[----:B------:R-:W-:-:S03]  /*29c0*/  VIADD R8, R8, 0x1 ;  /* 0x0000000108087836 */ /* 0x000fc60000000000 */
[----:B------:R-:W-:Y:S02]  /*29d0*/  UISETP.NE.AND UP0, UPT, UR6, 0x2, UPT ;  /* 0x000000020600788c */ /* 0x000fe4000bf05270 */
[----:B------:R-:W-:Y:S01]  /*29e0*/  ISETP.NE.AND P0, PT, R8, 0x2, PT ;  /* 0x000000020800780c */ /* 0x000fe20003f05270 */
[----:B------:R-:W-:Y:S06]  /*29f0*/  UGETNEXTWORKID.BROADCAST [UR4], [UR5] ;  /* 0x00000000040073ca */ /* 0x000fec0008000100 */
[----:B------:R-:W-:Y:S02]  /*2a00*/  USEL UR4, URZ, 0x1, UP0 ;  /* 0x00000001ff047887 */ /* 0x000fe40008000000 */
[----:B------:R-:W-:-:S04]  /*2a10*/  USEL UR6, UR6, URZ, UP0 ;  /* 0x000000ff06067287 */ /* 0x000fc80008000000 */
[----:B------:R-:W-:Y:S02]  /*2a20*/  LOP3.LUT R12, R12, UR4, RZ, 0x3c, !PT ;  /* 0x000000040c0c7c12 */ /* 0x000fe4000f8e3cff */
[----:B-1----:R-:W-:-:S04]  /*2a30*/  SHF.L.U32 R4, R10, 0x1f, RZ ;  /* 0x0000001f0a047819 */ /* 0x002fc800000006ff */
[----:B------:R-:W1:Y:S02]  /*2a40*/  SYNCS.PHASECHK.TRANS64.TRYWAIT P1, [R0+URZ+0xc0], R4 ;  /* 0x0000c004000075a7 */ /* 0x000e6400080211ff */
[----:B-1----:R-:W-:Y:S05]  /*2a50*/  @!P1 BRA `(.L_x_47) ;  /* 0x0000005000609947 */ /* 0x002fea0003800000 */
.L_x_140:
[C---:B-1----:R-:W-:Y:S01]  /*2a60*/  LEA R4, R11.reuse, UR37, 0x4 ;  /* 0x000000250b047c11 */ /* 0x042fe2000f8e20ff */
[----:B------:R-:W-:Y:S01]  /*2a70*/  VIADD R0, R0, 0xd0 ;  /* 0x000000d000007836 */ /* 0x000fe20000000000 */
[----:B------:R-:W-:Y:S01]  /*2a80*/  SEL R8, R8, RZ, P0 ;  /* 0x000000ff08087207 */ /* 0x000fe20000000000 */
[----:B------:R-:W-:-:S03]  /*2a90*/  VIADD R11, R11, 0x1 ;  /* 0x000000010b0b7836 */ /* 0x000fc60000000000 */
[----:B------:R-:W1:Y:S01]  /*2aa0*/  LDS.128 R4, [R4+0x150] ;  /* 0x0001500004047984 */ /* 0x000e620000000c00 */
[----:B------:R-:W-:Y:S02]  /*2ab0*/  PRMT R0, RZ, 0x654, R0 ;  /* 0x00000654ff007816 */ /* 0x000fe40000000000 */
[C---:B------:R-:W-:Y:S01]  /*2ac0*/  ISETP.NE.AND P1, PT, R11.reuse, 0x2, PT ;  /* 0x000000020b00780c */ /* 0x040fe20003f25270 */
[----:B------:R-:W-:Y:S01]  /*2ad0*/  @!PT LDS RZ, [RZ] ;  /* 0x00000000fffff984 */ /* 0x000fe20000000800 */
[----:B------:R-:W-:Y:S01]  /*2ae0*/  @!PT LDS RZ, [RZ] ;  /* 0x00000000fffff984 */ /* 0x000fe20000000800 */
[----:B------:R-:W-:Y:S01]  /*2af0*/  @!PT LDS RZ, [RZ] ;  /* 0x00000000fffff984 */ /* 0x000fe20000000800 */
[----:B------:R-:W-:Y:S01]  /*2b00*/  @!PT LDS RZ, [RZ] ;  /* 0x00000000fffff984 */ /* 0x000fe20000000800 */
[----:B------:R2:W-:Y:S06]  /*2b10*/  MEMBAR.ALL.CTA ;  /* 0x0000000000007992 */ /* 0x0005ec0000008000 */
[----:B--2---:R-:W2:Y:S01]  /*2b20*/  FENCE.VIEW.ASYNC.S ;  /* 0x00000000000073c6 */ /* 0x004ea20000000000 */
[----:B------:R-:W-:Y:S01]  /*2b30*/  SEL R11, R11, RZ, P1 ;  /* 0x000000ff0b0b7207 */ /* 0x000fe20000800000 */
[----:B--2---:R2:W-:Y:S01]  /*2b40*/  SYNCS.ARRIVE.TRANS64.RED.A1T0 RZ, [R0+URZ], RZ ;  /* 0x000000ff00ff79a7 */ /* 0x0045e200081004ff */
[----:B-1----:R-:W-:-:S02]  /*2b50*/  LOP3.LUT P3, RZ, R6, 0x1, RZ, 0xc0, !PT ;  /* 0x0000000106ff7812 */ /* 0x002fc4000786c0ff */
[----:B------:R-:W-:-:S04]  /*2b60*/  SEL R4, RZ, 0x1, P1 ;  /* 0x00000001ff047807 */ /* 0x000fc80000800000 */
[----:B------:R-:W-:Y:S02]  /*2b70*/  LOP3.LUT R10, R10, R4, RZ, 0x3c, !PT ;  /* 0x000000040a0a7212 */ /* 0x000fe400078e3cff */
[----:B--2---:R-:W-:-:S04]  /*2b80*/  SEL R0, RZ, 0x1, P0 ;  /* 0x00000001ff007807 */ /* 0x004fc80000000000 */
[----:B------:R-:W-:Y:S01]  /*2b90*/  LOP3.LUT R9, R9, R0, RZ, 0x3c, !PT ;  /* 0x0000000009097212 */ /* 0x000fe200078e3cff */
[----:B------:R-:W-:Y:S06]  /*2ba0*/  @P3 BRA `(.L_x_48) ;  /* 0xfffffffc002c3947 */ /* 0x000fec000383ffff */
[----:B------:R-:W-:Y:S01]  /*2bb0*/  ULEA UR5, UR6, UR37, 0x3 ;  /* 0x0000002506057291 */ /* 0x000fe2000f8e18ff */
[----:B------:R-:W-:-:S08]  /*2bc0*/  SHF.L.U32 R2, R12, 0x1f, RZ ;  /* 0x0000001f0c027819 */ /* 0x000fd000000006ff */
[----:B------:R-:W1:Y:S02]  /*2bd0*/  SYNCS.PHASECHK.TRANS64 P0, [UR5+0xd0], R2 ;  /* 0x0000d002ff0075a7 */ /* 0x000e640008001005 */
[----:B-1----:R-:W-:Y:S05]  /*2be0*/  @P0 BRA `(.L_x_49) ;  /* 0x0000000000080947 */ /* 0x002fea0003800000 */
[----:B------:R-:W1:Y:S02]  /*2bf0*/  SYNCS.PHASECHK.TRANS64.TRYWAIT P0, [UR5+0xd0], R2 ;  /* 0x0000d002ff0075a7 */ /* 0x000e640008001105 */
[----:B-1----:R-:W-:Y:S05]  /*2c00*/  @!P0 BRA `(.L_x_50) ;  /* 0x0000005000088947 */ /* 0x002fea0003800000 */
.L_x_49:
[----:B------:R-:W-:-:S04]  /*2c10*/  UIADD3 UR4, UPT, UPT, UR6, 0x1, URZ ;  /* 0x0000000106047890 */ /* 0x000fc8000fffe0ff */
[----:B------:R-:W-:-:S04]  /*2c20*/  UISETP.NE.AND UP0, UPT, UR4, 0x2, UPT ;  /* 0x000000020400788c */ /* 0x000fc8000bf05270 */
[----:B------:R-:W-:Y:S02]  /*2c30*/  USEL UR7, URZ, 0x1, UP0 ;  /* 0x00000001ff077887 */ /* 0x000fe40008000000 */
[----:B------:R-:W-:-:S04]  /*2c40*/  USEL UR4, UR4, URZ, UP0 ;  /* 0x000000ff04047287 */ /* 0x000fc80008000000 */
[----:B------:R-:W-:Y:S01]  /*2c50*/  ULEA UR4, UR4, UR37, 0x3 ;  /* 0x0000002504047291 */ /* 0x000fe2000f8e18ff */
[----:B-1----:R-:W-:-:S04]  /*2c60*/  LOP3.LUT R2, R12, UR7, RZ, 0x3c, !PT ;  /* 0x000000070c027c12 */ /* 0x002fc8000f8e3cff */
[----:B------:R-:W-:-:S04]  /*2c70*/  SHF.L.U32 R0, R2, 0x1f, RZ ;  /* 0x0000001f02007819 */ /* 0x000fc800000006ff */
[----:B------:R-:W1:Y:S02]  /*2c80*/  SYNCS.PHASECHK.TRANS64 P0, [UR4+0xd0], R0 ;  /* 0x0000d000ff0075a7 */ /* 0x000e640008001004 */
[----:B-1----:R-:W-:Y:S05]  /*2c90*/  @P0 EXIT ;  /* 0x000000000000094d */ /* 0x002fea0003800000 */
[----:B------:R-:W-:Y:S02]  /*2ca0*/  SHF.L.U32 R2, R2, 0x1f, RZ ;  /* 0x0000001f02027819 */ /* 0x000fe400000006ff */
[----:B------:R-:W-:-:S07]  /*2cb0*/  MOV R0, UR4 ;  /* 0x0000000400007c02 */ /* 0x000fce0008000f00 */
.L_x_51:
[----:B-1----:R1:W2:Y:S02]  /*2cc0*/  SYNCS.PHASECHK.TRANS64.TRYWAIT P0, [R0+URZ+0xd0], R2 ;  /* 0x0000d002000075a7 */ /* 0x0022a400080011ff */
[----:B--2---:R-:W-:Y:S05]  /*2cd0*/  @!P0 NANOSLEEP.SYNCS 0x989680 ;  /* 0x009896800000895d */ /* 0x004fea0003900000 */
[----:B------:R-:W2:Y:S02]  /*2ce0*/  @!P0 SYNCS.PHASECHK.TRANS64 P0, [R0+URZ+0xd0], R2 ;  /* 0x0000d002000085a7 */ /* 0x000ea400080010ff */
[----:B--2---:R-:W-:Y:S05]  /*2cf0*/  @P0 EXIT ;  /* 0x000000000000094d */ /* 0x004fea0003800000 */
[----:B------:R-:W-:Y:S05]  /*2d00*/  BRA `(.L_x_51) ;  /* 0xfffffffc00ec7947 */ /* 0x000fea000383ffff */
.L_x_44:
[----:B------:R-:W-:-:S09]  /*2d10*/  UISETP.NE.AND UP1, UPT, UR8, URZ, UPT ;  /* 0x000000ff0800728c */ /* 0x000fd2000bf25270 */
[----:B------:R-:W-:Y:S05]  /*2d20*/  BRA.U UP1, `(.L_x_52) ;  /* 0x0000000d01b47547 */ /* 0x000fea000b800000 */
[----:B------:R-:W-:Y:S01]  /*2d30*/  UMOV UR4, 0x40 ;  /* 0x0000004000047882 */ /* 0x000fe20000000000 */
[----:B------:R-:W-:Y:S01]  /*2d40*/  NOP ;  /* 0x0000000000007918 */ /* 0x000fe20000000000 */
[----:B------:R-:W-:Y:S01]  /*2d50*/  ULEA UR4, UR37, UR4, 0x18 ;  /* 0x0000000425047291 */ /* 0x000fe2000f8ec0ff */
[----:B------:R-:W-:Y:S02]  /*2d60*/  UMOV UR5, 0x400 ;  /* 0x0000040000057882 */ /* 0x000fe40000000000 */
[----:B------:R-:W-:-:S06]  /*2d70*/  ULEA UR37, UR37, UR5, 0x18 ;  /* 0x0000000525257291 */ /* 0x000fcc000f8ec0ff */
[----:B------:R-:W1:Y:S02]  /*2d80*/  LDS.U8 R0, [UR4+0x1c] ;  /* 0x00001c04ff007984 */ /* 0x000e640008000000 */
[----:B-1----:R-:W-:-:S13]  /*2d90*/  ISETP.NE.AND P0, PT, R0, RZ, PT ;  /* 0x000000ff0000720c */ /* 0x002fda0003f05270 */
[----:B------:R-:W-:Y:S05]  /*2da0*/  @P0 BRA `(.L_x_53) ;  /* 0x0000000000580947 */ /* 0x000fea0003800000 */
[----:B------:R-:W-:-:S13]  /*2db0*/  ELECT P0, URZ, PT ;  /* 0x0000000000ff782f */ /* 0x000fda0003800000 */
[----:B------:R-:W-:Y:S05]  /*2dc0*/  @!P0 BRA `(.L_x_54) ;  /* 0x0000000000608947 */ /* 0x000fea0003800000 */
[----:B------:R-:W-:Y:S01]  /*2dd0*/  UMOV UR5, 0x10 ;  /* 0x0000001000057882 */ /* 0x000fe20000000000 */
[----:B------:R-:W-:Y:S01]  /*2de0*/  HFMA2 R0, -RZ, RZ, 0, 5.9604644775390625e-08 ;  /* 0x00000001ff007431 */ /* 0x000fe200000001ff */
[----:B------:R-:W-:-:S03]  /*2df0*/  MOV R2, 0xffff ;  /* 0x0000ffff00027802 */ /* 0x000fc60000000f00 */
[----:B------:R-:W-:Y:S04]  /*2e00*/  DEPBAR.LE SB1, 0x36 ;  /* 0x00009d800000791a */ /* 0x000fe80000000000 */
[----:B------:R-:W1:Y:S02]  /*2e10*/  UTCATOMSWS.FIND_AND_SET.ALIGN UP0, UR5, UR5 ;  /* 0x00000005000575e3 */ /* 0x000e640008000800 */
[----:B-1----:R-:W-:Y:S01]  /*2e20*/  MOV R3, UR5 ;  /* 0x0000000500037c02 */ /* 0x002fe20008000f00 */
[----:B------:R-:W-:Y:S06]  /*2e30*/  BRA.U UP0, `(.L_x_55) ;  /* 0x0000000100187547 */ /* 0x000fec000b800000 */
.L_x_56:
[----:B------:R-:W-:Y:S05]  /*2e40*/  NANOSLEEP 0x64 ;  /* 0x000000640000795d */ /* 0x000fea0003800000 */
[----:B------:R-:W-:-:S05]  /*2e50*/  UMOV UR5, 0x10 ;  /* 0x0000001000057882 */ /* 0x000fca0000000000 */
[----:B------:R-:W-:Y:S04]  /*2e60*/  DEPBAR.LE SB1, 0x36 ;  /* 0x00009d800000791a */ /* 0x000fe80000000000 */
[----:B------:R-:W1:Y:S02]  /*2e70*/  UTCATOMSWS.FIND_AND_SET.ALIGN UP0, UR5, UR5 ;  /* 0x00000005000575e3 */ /* 0x000e640008000800 */
[----:B-1----:R-:W-:Y:S01]  /*2e80*/  MOV R3, UR5 ;  /* 0x0000000500037c02 */ /* 0x002fe20008000f00 */
[----:B------:R-:W-:Y:S05]  /*2e90*/  BRA.U !UP0, `(.L_x_56) ;  /* 0xfffffffd08e87547 */ /* 0x000fea000b83ffff */
.L_x_55:
[-C--:B------:R-:W-:Y:S02]  /*2ea0*/  SHF.L.U32 R2, R2, R3.reuse, RZ ;  /* 0x0000000302027219 */ /* 0x080fe400000006ff */
[----:B------:R-:W-:Y:S01]  /*2eb0*/  SHF.L.U32 R0, R0, R3, RZ ;  /* 0x0000000300007219 */ /* 0x000fe200000006ff */
[----:B------:R-:W-:Y:S02]  /*2ec0*/  IMAD.SHL.U32 R3, R3, 0x20, RZ ;  /* 0x0000002003037824 */ /* 0x000fe400078e00ff */
[----:B------:R1:W-:Y:S04]  /*2ed0*/  ATOMS.OR RZ, [UR4+0x14], R2 ;  /* 0x00001402ffff798c */ /* 0x0003e8000b000004 */
[----:B------:R1:W-:Y:S04]  /*2ee0*/  ATOMS.OR RZ, [UR4+0x18], R0 ;  /* 0x00001800ffff798c */ /* 0x0003e8000b000004 */
[----:B------:R1:W-:Y:S01]  /*2ef0*/  STS [UR37+0x170], R3 ;  /* 0x00017003ff007988 */ /* 0x0003e20008000825 */
[----:B------:R-:W-:Y:S05]  /*2f00*/  BRA `(.L_x_54) ;  /* 0x0000000000107947 */ /* 0x000fea0003800000 */
.L_x_53:
[----:B------:R-:W-:Y:S02]  /*2f10*/  MOV R0, 0xffffffff ;  /* 0xffffffff00007802 */ /* 0x000fe40000000f00 */
[----:B------:R-:W-:-:S03]  /*2f20*/  MOV R2, 0x2f50 ;  /* 0x00002f5000027802 */ /* 0x000fc60000000f00 */
[----:B------:R1:W-:Y:S04]  /*2f30*/  STS [UR37+0x170], R0 ;  /* 0x00017000ff007988 */ /* 0x0003e80008000825 */
[----:B-1-3-5:R-:W-:Y:S05]  /*2f40*/  CALL.REL.NOINC `($__internal_1_$__cuda_sm10x_tcgen05_guardrail_trap_phase_invalid_during_alloc) ;  /* 0x0000005000dc7944 */ /* 0x02afea0003c00000 */
.L_x_54:
[----:B------:R-:W-:Y:S05]  /*2f50*/  WARPSYNC.ALL ;  /* 0x0000000000007948 */ /* 0x000fea0003800000 */
[----:B------:R-:W2:Y:S01]  /*2f60*/  S2UR UR5, SR_CgaCtaId ;  /* 0x00000000000579c3 */ /* 0x000ea20000008800 */
[----:B------:R-:W-:Y:S01]  /*2f70*/  UMOV UR4, 0x400 ;  /* 0x0000040000047882 */ /* 0x000fe20000000000 */
[----:B------:R-:W-:-:S06]  /*2f80*/  NOP ;  /* 0x0000000000007918 */ /* 0x000fcc0000000000 */
[----:B------:R-:W-:Y:S06]  /*2f90*/  BAR.ARV 0x6, 0xa0 ;  /* 0x0182800000007b1d */ /* 0x000fec0000002000 */
[----:B------:R-:W4:Y:S01]  /*2fa0*/  LDCU UR7, c[0x0][0x38c] ;  /* 0x00007180ff0777ac */ /* 0x000f220008000800 */
[----:B------:R-:W-:Y:S01]  /*2fb0*/  IMAD.MOV.U32 R11, RZ, RZ, 0x1 ;  /* 0x00000001ff0b7424 */ /* 0x000fe200078e00ff */
[----:B------:R-:W-:Y:S01]  /*2fc0*/  CS2R R8, SRZ ;  /* 0x0000000000087805 */ /* 0x000fe2000001ff00 */
[----:B------:R-:W-:Y:S01]  /*2fd0*/  IMAD.MOV.U32 R10, RZ, RZ, RZ ;  /* 0x000000ffff0a7224 */ /* 0x000fe200078e00ff */
[----:B------:R-:W3:Y:S01]  /*2fe0*/  LDCU UR6, c[0x0][0x38c] ;  /* 0x00007180ff0677ac */ /* 0x000ee20008000800 */
[----:B------:R-:W-:Y:S01]  /*2ff0*/  UMOV UR15, URZ ;  /* 0x000000ff000f7c82 */ /* 0x000fe20008000000 */
[----:B------:R-:W-:Y:S01]  /*3000*/  UMOV UR14, URZ ;  /* 0x000000ff000e7c82 */ /* 0x000fe20008000000 */
[----:B--2---:R-:W-:Y:S01]  /*3010*/  ULEA UR5, UR5, UR4, 0x18 ;  /* 0x0000000405057291 */ /* 0x004fe2000f8ec0ff */
[----:B------:R-:W-:Y:S01]  /*3020*/  UMOV UR24, 0x0 ;  /* 0x0000000000187882 */ /* 0x000fe20000000000 */
[----:B------:R-:W-:-:S02]  /*3030*/  UMOV UR25, 0x8100490 ;  /* 0x0810049000197882 */ /* 0x000fc40000000000 */
[----:B------:R-:W-:Y:S02]  /*3040*/  UIADD3 UR10, UPT, UPT, UR5, 0x6400, URZ ;  /* 0x00006400050a7890 */ /* 0x000fe4000fffe0ff */
[----:B------:R-:W-:Y:S02]  /*3050*/  UIADD3 UR11, UPT, UPT, UR5, 0x26400, URZ ;  /* 0x00026400050b7890 */ /* 0x000fe4000fffe0ff */
[----:B----4-:R-:W-:Y:S01]  /*3060*/  UIADD3 UR7, UPT, UPT, UR7, 0x3f, URZ ;  /* 0x0000003f07077890 */ /* 0x010fe2000fffe0ff */
[----:B-1----:R-:W1:Y:S01]  /*3070*/  LDS R0, [UR5+0x170] ;  /* 0x00017005ff007984 */ /* 0x002e620008000800 */
[----:B------:R-:W-:Y:S02]  /*3080*/  USHF.R.U32.HI UR10, URZ, 0x4, UR10 ;  /* 0x00000004ff0a7899 */ /* 0x000fe4000801160a */
[----:B------:R-:W-:Y:S02]  /*3090*/  USHF.R.S32.HI UR4, URZ, 0x1f, UR7 ;  /* 0x0000001fff047899 */ /* 0x000fe40008011407 */
[----:B------:R-:W-:-:S02]  /*30a0*/  USHF.R.U32.HI UR11, URZ, 0x4, UR11 ;  /* 0x00000004ff0b7899 */ /* 0x000fc4000801160b */
[----:B------:R-:W-:Y:S02]  /*30b0*/  ULEA.HI UR4, UR4, UR7, URZ, 0x6 ;  /* 0x0000000704047291 */ /* 0x000fe4000f8f30ff */
[----:B------:R-:W-:Y:S02]  /*30c0*/  ULOP3.LUT UR10, UR10, 0x3fff, URZ, 0xc0, !UPT ;  /* 0x00003fff0a0a7892 */ /* 0x000fe4000f8ec0ff */
[----:B------:R-:W-:Y:S02]  /*30d0*/  USHF.R.S32.HI UR4, URZ, 0x6, UR4 ;  /* 0x00000006ff047899 */ /* 0x000fe40008011404 */
[----:B------:R-:W-:Y:S02]  /*30e0*/  ULOP3.LUT UR11, UR11, 0x3fff, URZ, 0xc0, !UPT ;  /* 0x00003fff0b0b7892 */ /* 0x000fe4000f8ec0ff */
[----:B------:R-:W-:Y:S01]  /*30f0*/  UISETP.LT.AND UP0, UPT, UR4, 0x1, UPT ;  /* 0x000000010400788c */ /* 0x000fe2000bf01270 */
[----:B------:R-:W-:Y:S01]  /*3100*/  UMOV UR22, 0x0 ;  /* 0x0000000000167882 */ /* 0x000fe20000000000 */
[----:B------:R-:W-:-:S02]  /*3110*/  UMOV UR23, 0x8100490 ;  /* 0x0810049000177882 */ /* 0x000fc40000000000 */
[----:B------:R-:W-:Y:S02]  /*3120*/  USEL UR9, UR4, 0x1, !UP0 ;  /* 0x0000000104097887 */ /* 0x000fe4000c000000 */
[----:B------:R-:W-:Y:S02]  /*3130*/  ULOP3.LUT UR10, UR10, 0x10000, URZ, 0xfc, !UPT ;  /* 0x000100000a0a7892 */ /* 0x000fe4000f8efcff */
[----:B------:R-:W-:Y:S02]  /*3140*/  ULOP3.LUT UR11, UR11, 0x10000, URZ, 0xfc, !UPT ;  /* 0x000100000b0b7892 */ /* 0x000fe4000f8efcff */
[----:B------:R-:W-:Y:S02]  /*3150*/  UIADD3 UR9, UPT, UPT, -UR9, URZ, URZ ;  /* 0x000000ff09097290 */ /* 0x000fe4000fffe1ff */
[----:B---3--:R-:W-:Y:S01]  /*3160*/  UISETP.GE.AND UP3, UPT, UR6, 0x1, UPT ;  /* 0x000000010600788c */ /* 0x008fe2000bf66270 */
[----:B------:R-:W-:Y:S01]  /*3170*/  UMOV UR20, 0x0 ;  /* 0x0000000000147882 */ /* 0x000fe20000000000 */
[----:B------:R-:W-:Y:S01]  /*3180*/  UMOV UR21, 0x8100490 ;  /* 0x0810049000157882 */ /* 0x000fe20000000000 */
[----:B------:R-:W-:Y:S01]  /*3190*/  UMOV UR18, 0x0 ;  /* 0x0000000000127882 */ /* 0x000fe20000000000 */
[----:B------:R-:W-:Y:S01]  /*31a0*/  UMOV UR19, 0x8100490 ;  /* 0x0810049000137882 */ /* 0x000fe20000000000 */
[----:B-1----:R-:W-:-:S15]  /*31b0*/  R2UR UR16, R0 ;  /* 0x00000000001072ca */ /* 0x002fde00000e0000 */
.L_x_63:
[----:B------:R-:W-:Y:S02]  /*31c0*/  LEA R0, R10, UR5, 0x3 ;  /* 0x000000050a007c11 */ /* 0x000fe4000f8e18ff */
[----:B------:R-:W-:Y:S02]  /*31d0*/  SHF.L.U32 R2, R9, 0x1f, RZ ;  /* 0x0000001f09027819 */ /* 0x000fe400000006ff */
[----:B------:R-:W-:Y:S01]  /*31e0*/  PLOP3.LUT P0, PT, PT, PT, UP3, 0x80, 0x8 ;  /* 0x000000000008781c */ /* 0x000fe20003f0f038 */
[----:B------:R-:W-:Y:S01]  /*31f0*/  VIADD R3, R0, 0xd0 ;  /* 0x000000d000037836 */ /* 0x000fe20000000000 */
[----:B-1----:R-:W1:Y:S02]  /*3200*/  SYNCS.PHASECHK.TRANS64.TRYWAIT P1, [R0+URZ+0xc0], R2 ;  /* 0x0000c002000075a7 */ /* 0x002e6400080211ff */
[----:B-1-3--:R-:W-:Y:S09]  /*3210*/  @!P1 BRA `(.L_x_57) ;  /* 0x00000048009c9947 */ /* 0x00aff20003800000 */
.L_x_142:
[----:B------:R-:W-:Y:S01]  /*3220*/  LEA R4, R10, UR5, 0x4 ;  /* 0x000000050a047c11 */ /* 0x000fe2000f8e20ff */
[----:B------:R-:W-:Y:S01]  /*3230*/  @UP3 ULEA UR6, UR14, UR5, 0x3 ;  /* 0x000000050e063291 */ /* 0x000fe2000f8e18ff */
[----:B------:R-:W-:Y:S01]  /*3240*/  PLOP3.LUT P2, PT, PT, PT, PT, 0x80, 0x8 ;  /* 0x000000000008781c */ /* 0x000fe20003f4f070 */
[----:B------:R-:W-:Y:S01]  /*3250*/  ULEA UR7, UR15, UR5, 0x3 ;  /* 0x000000050f077291 */ /* 0x000fe2000f8e18ff */
[----:B------:R-:W-:Y:S01]  /*3260*/  PRMT R3, RZ, 0x654, R3 ;  /* 0x00000654ff037816 */ /* 0x000fe20000000003 */
[----:B------:R-:W-:Y:S01]  /*3270*/  ULEA UR8, UR15, UR16, 0x6 ;  /* 0x000000100f087291 */ /* 0x000fe2000f8e30ff */
[----:B------:R-:W2:Y:S01]  /*3280*/  LDS.128 R4, [R4+0x150] ;  /* 0x0001500004047984 */ /* 0x000ea20000000c00 */
[----:B-1----:R-:W-:Y:S02]  /*3290*/  @P0 SHF.L.U32 R2, R8, 0x1f, RZ ;  /* 0x0000001f08020819 */ /* 0x002fe400000006ff */
[----:B------:R-:W-:Y:S01]  /*32a0*/  SHF.L.U32 R0, R11, 0x1f, RZ ;  /* 0x0000001f0b007819 */ /* 0x000fe200000006ff */
[----:B------:R-:W-:Y:S01]  /*32b0*/  @!PT LDS RZ, [RZ] ;  /* 0x00000000fffff984 */ /* 0x000fe20000000800 */
[----:B------:R-:W-:Y:S01]  /*32c0*/  @!PT LDS RZ, [RZ] ;  /* 0x00000000fffff984 */ /* 0x000fe20000000800 */
[----:B------:R-:W-:Y:S01]  /*32d0*/  @!PT LDS RZ, [RZ] ;  /* 0x00000000fffff984 */ /* 0x000fe20000000800 */
[----:B------:R-:W-:Y:S01]  /*32e0*/  @!PT LDS RZ, [RZ] ;  /* 0x00000000fffff984 */ /* 0x000fe20000000800 */
[----:B------:R1:W-:Y:S06]  /*32f0*/  MEMBAR.ALL.CTA ;  /* 0x0000000000007992 */ /* 0x0003ec0000008000 */
[----:B-1----:R-:W1:Y:S02]  /*3300*/  FENCE.VIEW.ASYNC.S ;  /* 0x00000000000073c6 */ /* 0x002e640000000000 */
[----:B-1----:R1:W-:Y:S01]  /*3310*/  SYNCS.ARRIVE.TRANS64.RED.A1T0 RZ, [R3+URZ], RZ ;  /* 0x000000ff03ff79a7 */ /* 0x0023e200081004ff */
[----:B------:R1:W3:Y:S01]  /*3320*/  @P0 SYNCS.PHASECHK.TRANS64.TRYWAIT P2, [UR6], R2 ;  /* 0x00000002ff0005a7 */ /* 0x0002e20008041106 */
[----:B--2---:R-:W-:Y:S01]  /*3330*/  LOP3.LUT P1, RZ, R6, 0x1, RZ, 0xc0, !PT ;  /* 0x0000000106ff7812 */ /* 0x004fe2000782c0ff */
[----:B------:R-:W2:Y:S02]  /*3340*/  SYNCS.PHASECHK.TRANS64.TRYWAIT P0, [UR7+0x100], R0 ;  /* 0x00010000ff0075a7 */ /* 0x000ea40008001107 */
[----:B-123--:R-:W-:Y:S10]  /*3350*/  @!P0 BRA `(.L_x_58) ;  /* 0x0000004800608947 */ /* 0x00eff40003800000 */
.L_x_144:
[----:B------:R-:W-:Y:S01]  /*3360*/  IADD3 R10, PT, PT, R10, 0x1, RZ ;  /* 0x000000010a0a7810 */ /* 0x000fe20007ffe0ff */
[----:B------:R-:W-:Y:S06]  /*3370*/  BRA.U !UP3, `(.L_x_59) ;  /* 0x000000010bc07547 */ /* 0x000fec000b800000 */
[----:B------:R-:W-:Y:S01]  /*3380*/  UPLOP3.LUT UP4, UPT, UPT, UPT, UPT, 0x40, 0x4 ;  /* 0x000000000004789c */ /* 0x000fe20003f8e870 */
[----:B------:R-:W-:Y:S01]  /*3390*/  UMOV UR13, UR9 ;  /* 0x00000009000d7c82 */ /* 0x000fe20008000000 */
[----:B------:R-:W-:Y:S01]  /*33a0*/  UMOV UR12, UR4 ;  /* 0x00000004000c7c82 */ /* 0x000fe20008000000 */
[----:B------:R-:W-:-:S08]  /*33b0*/  UMOV UR17, UR14 ;  /* 0x0000000e00117c82 */ /* 0x000fd00008000000 */
.L_x_62:
[----:B------:R-:W-:Y:S02]  /*33c0*/  UIADD3 UR13, UPT, UPT, UR13, 0x1, URZ ;  /* 0x000000010d0d7890 */ /* 0x000fe4000fffe0ff */
[----:B--2---:R-:W-:Y:S02]  /*33d0*/  ULEA UR6, UR17, UR5, 0x3 ;  /* 0x0000000511067291 */ /* 0x004fe4000f8e18ff */
[----:B------:R-:W-:Y:S01]  /*33e0*/  UISETP.NE.AND UP0, UPT, UR13, URZ, UPT ;  /* 0x000000ff0d00728c */ /* 0x000fe2000bf05270 */
[----:B---3--:R-:W-:Y:S10]  /*33f0*/  @P2 BRA `(.L_x_60) ;  /* 0x00000000000c2947 */ /* 0x008ff40003800000 */
[----:B-1----:R-:W-:Y:S04]  /*3400*/  SHF.L.U32 R2, R8, 0x1f, RZ ;  /* 0x0000001f08027819 */ /* 0x002fe800000006ff */
[----:B------:R-:W1:Y:S02]  /*3410*/  SYNCS.PHASECHK.TRANS64.TRYWAIT P0, [UR6], R2 ;  /* 0x00000002ff0075a7 */ /* 0x000e640008001106 */
[----:B-1----:R-:W-:Y:S05]  /*3420*/  @!P0 BRA `(.L_x_61) ;  /* 0x0000004800448947 */ /* 0x002fea0003800000 */
.L_x_60:
[----:B------:R-:W-:Y:S01]  /*3430*/  UISETP.NE.AND UP1, UPT, UR12, 0x1, UPT ;  /* 0x000000010c00788c */ /* 0x000fe2000bf25270 */
[----:B------:R-:W-:Y:S01]  /*3440*/  PLOP3.LUT P2, PT, PT, PT, PT, 0x80, 0x8 ;  /* 0x000000000008781c */ /* 0x000fe20003f4f070 */
[----:B------:R-:W-:Y:S02]  /*3450*/  UIADD3 UR14, UPT, UPT, UR17, 0x1, URZ ;  /* 0x00000001110e7890 */ /* 0x000fe4000fffe0ff */
[----:B------:R-:W-:Y:S02]  /*3460*/  ULEA UR28, UR17, UR11, 0x9 ;  /* 0x0000000b111c7291 */ /* 0x000fe4000f8e48ff */
[----:B------:R-:W-:Y:S01]  /*3470*/  UISETP.NE.AND UP2, UPT, UR14, 0x8, UPT ;  /* 0x000000080e00788c */ /* 0x000fe2000bf45270 */
[----:B------:R-:W-:Y:S01]  /*3480*/  PLOP3.LUT P0, PT, PT, PT, UP1, 0x80, 0x8 ;  /* 0x000000000008781c */ /* 0x000fe20003f0f018 */
[----:B------:R-:W-:Y:S02]  /*3490*/  UIADD3 UR40, UPT, UPT, UR28, 0x2, URZ ;  /* 0x000000021c287890 */ /* 0x000fe4000fffe0ff */
[----:B------:R-:W-:Y:S02]  /*34a0*/  USEL UR27, URZ, 0x1, UP2 ;  /* 0x00000001ff1b7887 */ /* 0x000fe40009000000 */
[----:B------:R-:W-:Y:S02]  /*34b0*/  USEL UR14, UR14, URZ, UP2 ;  /* 0x000000ff0e0e7287 */ /* 0x000fe40009000000 */
[----:B------:R-:W-:Y:S02]  /*34c0*/  UIADD3 UR36, UPT, UPT, UR28, 0x4, URZ ;  /* 0x000000041c247890 */ /* 0x000fe4000fffe0ff */
[----:B------:R-:W-:Y:S01]  /*34d0*/  @UP1 ULEA UR26, UR14, UR5, 0x3 ;  /* 0x000000050e1a1291 */ /* 0x000fe2000f8e18ff */
[----:B------:R-:W-:Y:S01]  /*34e0*/  LOP3.LUT R8, R8, UR27, RZ, 0x3c, !PT ;  /* 0x0000001b08087c12 */ /* 0x000fe2000f8e3cff */
[----:B------:R-:W-:Y:S02]  /*34f0*/  UIADD3 UR32, UPT, UPT, UR28, 0x6, URZ ;  /* 0x000000061c207890 */ /* 0x000fe4000fffe0ff */
[----:B------:R-:W-:Y:S01]  /*3500*/  UIADD3 UR6, UPT, UPT, UR6, 0x40, URZ ;  /* 0x0000004006067890 */ /* 0x000fe2000fffe0ff */
[----:B-1----:R-:W-:Y:S01]  /*3510*/  @P0 SHF.L.U32 R0, R8, 0x1f, RZ ;  /* 0x0000001f08000819 */ /* 0x002fe200000006ff */
[----:B------:R-:W-:Y:S01]  /*3520*/  UIADD3 UR12, UPT, UPT, UR12, -0x1, URZ ;  /* 0xffffffff0c0c7890 */ /* 0x000fe2000fffe0ff */
[----:B------:R-:W-:Y:S02]  /*3530*/  UMOV UR29, 0x40004040 ;  /* 0x40004040001d7882 */ /* 0x000fe40000000000 */
[----:B------:R2:W3:Y:S01]  /*3540*/  @P0 SYNCS.PHASECHK.TRANS64.TRYWAIT P2, [UR26], R0 ;  /* 0x00000000ff0005a7 */ /* 0x0004e2000804111a */
[----:B------:R-:W-:Y:S01]  /*3550*/  ULEA UR26, UR17, UR10, 0xa ;  /* 0x0000000a111a7291 */ /* 0x000fe2000f8e50ff */
[----:B------:R-:W-:Y:S01]  /*3560*/  UMOV UR27, 0x40004040 ;  /* 0x40004040001b7882 */ /* 0x000fe20000000000 */
[----:B------:R-:W-:Y:S02]  /*3570*/  UMOV UR41, 0x40004040 ;  /* 0x4000404000297882 */ /* 0x000fe40000000000 */
[----:B------:R-:W-:Y:S02]  /*3580*/  UIADD3 UR38, UPT, UPT, UR26, 0x2, URZ ;  /* 0x000000021a267890 */ /* 0x000fe4000fffe0ff */
[----:B------:R-:W-:Y:S02]  /*3590*/  UIADD3 UR34, UPT, UPT, UR26, 0x4, URZ ;  /* 0x000000041a227890 */ /* 0x000fe4000fffe0ff */
[----:B------:R-:W-:Y:S01]  /*35a0*/  UIADD3 UR30, UPT, UPT, UR26, 0x6, URZ ;  /* 0x000000061a1e7890 */ /* 0x000fe2000fffe0ff */
[----:B------:R2:W-:Y:S01]  /*35b0*/  UTCHMMA gdesc[UR26], gdesc[UR28], tmem[UR8], tmem[UR24], idesc[UR25], UP4 ;  /* 0x00ff181c1a0075ea */ /* 0x0005e2000a000008 */
[----:B------:R-:W-:Y:S01]  /*35c0*/  UPLOP3.LUT UP4, UPT, UPT, UPT, UPT, 0x80, 0x8 ;  /* 0x000000000008789c */ /* 0x000fe20003f8f070 */
[----:B------:R-:W-:Y:S01]  /*35d0*/  UMOV UR39, 0x40004040 ;  /* 0x4000404000277882 */ /* 0x000fe20000000000 */
[----:B------:R-:W-:Y:S01]  /*35e0*/  UMOV UR37, 0x40004040 ;  /* 0x4000404000257882 */ /* 0x000fe20000000000 */
[----:B------:R2:W-:Y:S01]  /*35f0*/  UTCHMMA gdesc[UR38], gdesc[UR40], tmem[UR8], tmem[UR22], idesc[UR23], UPT ;  /* 0x00ff1628260075ea */ /* 0x0005e2000b800008 */
[----:B------:R-:W-:Y:S01]  /*3600*/  UMOV UR35, 0x40004040 ;  /* 0x4000404000237882 */ /* 0x000fe20000000000 */
[----:B------:R-:W-:Y:S01]  /*3610*/  UMOV UR33, 0x40004040 ;  /* 0x4000404000217882 */ /* 0x000fe20000000000 */
[----:B------:R-:W-:Y:S01]  /*3620*/  UMOV UR31, 0x40004040 ;  /* 0x40004040001f7882 */ /* 0x000fe20000000000 */
[----:B------:R2:W-:Y:S01]  /*3630*/  UTCHMMA gdesc[UR34], gdesc[UR36], tmem[UR8], tmem[UR20], idesc[UR21], UPT ;  /* 0x00ff1424220075ea */ /* 0x0005e2000b800008 */
[----:B------:R2:W-:Y:S01]  /*3640*/  UTCHMMA gdesc[UR30], gdesc[UR32], tmem[UR8], tmem[UR18], idesc[UR19], UPT ;  /* 0x00ff12201e0075ea */ /* 0x0005e2000b800008 */
[----:B------:R2:W-:Y:S01]  /*3650*/  UTCBAR [UR6], URZ ;  /* 0x000000ff060073e9 */ /* 0x0005e200080000ff */
[----:B------:R-:W-:Y:S01]  /*3660*/  UMOV UR17, UR14 ;  /* 0x0000000e00117c82 */ /* 0x000fe20008000000 */
[----:B------:R-:W-:Y:S05]  /*3670*/  BRA.U UP0, `(.L_x_62) ;  /* 0xfffffffd00507547 */ /* 0x000fea000b83ffff */
.L_x_59:
[----:B------:R-:W-:Y:S01]  /*3680*/  UIADD3 UR15, UPT, UPT, UR15, 0x1, URZ ;  /* 0x000000010f0f7890 */ /* 0x000fe2000fffe0ff */
[C---:B------:R-:W-:Y:S01]  /*3690*/  ISETP.NE.AND P0, PT, R10.reuse, 0x2, PT ;  /* 0x000000020a00780c */ /* 0x040fe20003f05270 */
[----:B------:R-:W-:Y:S02]  /*36a0*/  UIADD3 UR7, UPT, UPT, UR7, 0xe0, URZ ;  /* 0x000000e007077890 */ /* 0x000fe4000fffe0ff */
[----:B------:R-:W-:Y:S01]  /*36b0*/  UISETP.NE.AND UP0, UPT, UR15, 0x4, UPT ;  /* 0x000000040f00788c */ /* 0x000fe2000bf05270 */
[----:B-12---:R-:W-:Y:S02]  /*36c0*/  SEL R0, RZ, 0x1, P0 ;  /* 0x00000001ff007807 */ /* 0x006fe40000000000 */
[----:B------:R-:W-:Y:S01]  /*36d0*/  SEL R10, R10, RZ, P0 ;  /* 0x000000ff0a0a7207 */ /* 0x000fe20000000000 */
[----:B------:R-:W-:Y:S01]  /*36e0*/  USEL UR6, URZ, 0x1, UP0 ;  /* 0x00000001ff067887 */ /* 0x000fe20008000000 */
[----:B------:R-:W-:Y:S01]  /*36f0*/  LOP3.LUT R9, R9, R0, RZ, 0x3c, !PT ;  /* 0x0000000009097212 */ /* 0x000fe200078e3cff */
[----:B------:R-:W-:Y:S01]  /*3700*/  USEL UR15, UR15, URZ, UP0 ;  /* 0x000000ff0f0f7287 */ /* 0x000fe20008000000 */
[----:B------:R1:W-:Y:S03]  /*3710*/  UTCBAR [UR7], URZ ;  /* 0x000000ff070073e9 */ /* 0x0003e600080000ff */
[----:B------:R-:W-:Y:S01]  /*3720*/  LOP3.LUT R11, R11, UR6, RZ, 0x3c, !PT ;  /* 0x000000060b0b7c12 */ /* 0x000fe2000f8e3cff */
[----:B------:R-:W-:Y:S07]  /*3730*/  @P1 BRA `(.L_x_63) ;  /* 0xfffffff800a01947 */ /* 0x000fee000383ffff */
[----:B------:R-:W2:Y:S01]  /*3740*/  S2UR UR4, SR_CgaCtaId ;  /* 0x00000000000479c3 */ /* 0x000ea20000008800 */
[----:B------:R-:W-:Y:S01]  /*3750*/  ELECT P0, URZ, PT ;  /* 0x0000000000ff782f */ /* 0x000fe20003800000 */
[----:B------:R-:W-:Y:S01]  /*3760*/  IMAD.MOV.U32 R0, RZ, RZ, 0x1 ;  /* 0x00000001ff007424 */ /* 0x000fe200078e00ff */
[----:B------:R-:W-:Y:S01]  /*3770*/  UIADD3 UR5, UPT, UPT, UR5, 0x100, URZ ;  /* 0x0000010005057890 */ /* 0x000fe2000fffe0ff */
[----:B------:R-:W-:Y:S01]  /*3780*/  SHF.L.U32 R2, R11, 0x1f, RZ ;  /* 0x0000001f0b027819 */ /* 0x000fe200000006ff */
[----:B------:R-:W-:-:S03]  /*3790*/  UMOV UR6, 0x40 ;  /* 0x0000004000067882 */ /* 0x000fc60000000000 */
[----:B------:R-:W-:Y:S01]  /*37a0*/  UVIRTCOUNT.DEALLOC.SMPOOL 0x80 ;  /* 0x000000800000784c */ /* 0x000fe20000000000 */
[----:B--2---:R-:W-:Y:S02]  /*37b0*/  ULEA UR4, UR4, UR6, 0x18 ;  /* 0x0000000604047291 */ /* 0x004fe4000f8ec0ff */
[----:B------:R-:W-:-:S07]  /*37c0*/  ULEA UR6, UR15, UR5, 0x3 ;  /* 0x000000050f067291 */ /* 0x000fce000f8e18ff */
[----:B------:R2:W-:Y:S02]  /*37d0*/  @P0 STS.U8 [UR4+0x1c], R0 ;  /* 0x00001c00ff000988 */ /* 0x0005e40008000004 */
[----:B------:R-:W4:Y:S02]  /*37e0*/  SYNCS.PHASECHK.TRANS64.TRYWAIT P0, [UR6], R2 ;  /* 0x00000002ff0075a7 */ /* 0x000f240008001106 */
[----:B--2-4-:R-:W-:Y:S05]  /*37f0*/  @!P0 BRA `(.L_x_64) ;  /* 0x0000004400688947 */ /* 0x014fea0003800000 */
.L_x_147:
[----:B-1----:R-:W-:-:S04]  /*3800*/  UIADD3 UR7, UPT, UPT, UR15, 0x1, URZ ;  /* 0x000000010f077890 */ /* 0x002fc8000fffe0ff */
[----:B------:R-:W-:-:S04]  /*3810*/  UISETP.NE.AND UP0, UPT, UR7, 0x4, UPT ;  /* 0x000000040700788c */ /* 0x000fc8000bf05270 */
[----:B------:R-:W-:Y:S02]  /*3820*/  USEL UR8, URZ, 0x1, UP0 ;  /* 0x00000001ff087887 */ /* 0x000fe40008000000 */
[----:B------:R-:W-:-:S04]  /*3830*/  USEL UR7, UR7, URZ, UP0 ;  /* 0x000000ff07077287 */ /* 0x000fc80008000000 */
[----:B------:R-:W-:Y:S01]  /*3840*/  ULEA UR6, UR7, UR5, 0x3 ;  /* 0x0000000507067291 */ /* 0x000fe2000f8e18ff */
[----:B--2---:R-:W-:-:S04]  /*3850*/  LOP3.LUT R2, R11, UR8, RZ, 0x3c, !PT ;  /* 0x000000080b027c12 */ /* 0x004fc8000f8e3cff */
[----:B------:R-:W-:-:S04]  /*3860*/  SHF.L.U32 R3, R2, 0x1f, RZ ;  /* 0x0000001f02037819 */ /* 0x000fc800000006ff */
[----:B------:R-:W1:Y:S02]  /*3870*/  SYNCS.PHASECHK.TRANS64.TRYWAIT P0, [UR6], R3 ;  /* 0x00000003ff0075a7 */ /* 0x000e640008001106 */
[----:B-1----:R-:W-:Y:S05]  /*3880*/  @!P0 BRA `(.L_x_65) ;  /* 0x00000044005c8947 */ /* 0x002fea0003800000 */
.L_x_149:
        /* <DEDUP_REMOVED lines=9> */
.L_x_151:
[----:B------:R-:W-:-:S04]  /*3920*/  UIADD3 UR7, UPT, UPT, UR7, 0x1, URZ ;  /* 0x0000000107077890 */ /* 0x000fc8000fffe0ff */
[----:B------:R-:W-:-:S04]  /*3930*/  UISETP.NE.AND UP0, UPT, UR7, 0x4, UPT ;  /* 0x000000040700788c */ /* 0x000fc8000bf05270 */
[----:B------:R-:W-:Y:S02]  /*3940*/  USEL UR6, URZ, 0x1, UP0 ;  /* 0x00000001ff067887 */ /* 0x000fe40008000000 */
[----:B------:R-:W-:-:S04]  /*3950*/  USEL UR7, UR7, URZ, UP0 ;  /* 0x000000ff07077287 */ /* 0x000fc80008000000 */
[----:B------:R-:W-:Y:S01]  /*3960*/  ULEA UR7, UR7, UR5, 0x3 ;  /* 0x0000000507077291 */ /* 0x000fe2000f8e18ff */
[----:B------:R-:W-:-:S04]  /*3970*/  LOP3.LUT R2, R2, UR6, RZ, 0x3c, !PT ;  /* 0x0000000602027c12 */ /* 0x000fc8000f8e3cff */
[----:B------:R-:W-:-:S04]  /*3980*/  SHF.L.U32 R2, R2, 0x1f, RZ ;  /* 0x0000001f02027819 */ /* 0x000fc800000006ff */
[----:B------:R-:W2:Y:S02]  /*3990*/  SYNCS.PHASECHK.TRANS64.TRYWAIT P0, [UR7], R2 ;  /* 0x00000002ff0075a7 */ /* 0x000ea40008001107 */
[----:B--2---:R-:W-:Y:S05]  /*39a0*/  @!P0 BRA `(.L_x_67) ;  /* 0x0000004400448947 */ /* 0x004fea0003800000 */
.L_x_153:
[----:B------:R-:W-:Y:S01]  /*39b0*/  NOP ;  /* 0x0000000000007918 */ /* 0x000fe20000000000 */
[----:B-1----:R-:W1:Y:S01]  /*39c0*/  LDS R0, [UR4+0x14] ;  /* 0x00001404ff007984 */ /* 0x002e620008000800 */
[----:B------:R-:W-:Y:S01]  /*39d0*/  ULOP3.LUT UR6, UR16, 0xffff, URZ, 0xc0, !UPT ;  /* 0x0000ffff10067892 */ /* 0x000fe2000f8ec0ff */
[----:B------:R-:W-:Y:S01]  /*39e0*/  UMOV UR8, 0xffff ;  /* 0x0000ffff00087882 */ /* 0x000fe20000000000 */
[----:B------:R-:W-:Y:S02]  /*39f0*/  UMOV UR5, 0x1 ;  /* 0x0000000100057882 */ /* 0x000fe40000000000 */
[----:B------:R-:W-:-:S04]  /*3a00*/  USHF.R.U32.HI UR6, URZ, 0x5, UR6 ;  /* 0x00000005ff067899 */ /* 0x000fc80008011606 */
[----:B------:R-:W-:Y:S02]  /*3a10*/  USHF.L.U32 UR8, UR8, UR6, URZ ;  /* 0x0000000608087299 */ /* 0x000fe400080006ff */
[----:B------:R-:W-:-:S04]  /*3a20*/  USHF.L.U32 UR5, UR5, UR6, URZ ;  /* 0x0000000605057299 */ /* 0x000fc800080006ff */
[----:B-1----:R-:W-:-:S04]  /*3a30*/  LOP3.LUT R0, R0, UR8, RZ, 0xc0, !PT ;  /* 0x0000000800007c12 */ /* 0x002fc8000f8ec0ff */
[----:B------:R-:W-:-:S13]  /*3a40*/  ISETP.NE.AND P0, PT, R0, UR8, PT ;  /* 0x0000000800007c0c */ /* 0x000fda000bf05270 */
[----:B------:R-:W-:Y:S05]  /*3a50*/  @P0 BRA `(.L_x_68) ;  /* 0x0000000000580947 */ /* 0x000fea0003800000 */
[----:B------:R-:W1:Y:S02]  /*3a60*/  LDS R0, [UR4+0x18] ;  /* 0x00001804ff007984 */ /* 0x000e640008000800 */
[----:B-1----:R-:W-:-:S04]  /*3a70*/  LOP3.LUT R0, R0, UR5, RZ, 0xc0, !PT ;  /* 0x0000000500007c12 */ /* 0x002fc8000f8ec0ff */
[----:B------:R-:W-:-:S13]  /*3a80*/  ISETP.NE.AND P0, PT, R0, UR5, PT ;  /* 0x0000000500007c0c */ /* 0x000fda000bf05270 */
[----:B------:R-:W-:Y:S05]  /*3a90*/  @P0 BRA `(.L_x_69) ;  /* 0x00000000003c0947 */ /* 0x000fea0003800000 */
[----:B------:R-:W1:Y:S01]  /*3aa0*/  S2R R2, SR_LANEID ;  /* 0x0000000000027919 */ /* 0x000e620000000000 */
[----:B------:R-:W-:Y:S01]  /*3ab0*/  ULOP3.LUT UR8, URZ, UR8, URZ, 0x33, !UPT ;  /* 0x00000008ff087292 */ /* 0x000fe2000f8e33ff */
[----:B------:R-:W-:Y:S02]  /*3ac0*/  VOTEU.ANY UR7, UPT, PT ;  /* 0x0000000000077886 */ /* 0x000fe400038e0100 */
[----:B------:R-:W-:-:S03]  /*3ad0*/  UFLO.U32 UR7, UR7 ;  /* 0x00000007000772bd */ /* 0x000fc600080e0000 */
[----:B------:R-:W-:-:S04]  /*3ae0*/  IMAD.U32 R0, RZ, RZ, UR8 ;  /* 0x00000008ff007e24 */ /* 0x000fc8000f8e00ff */
[----:B------:R2:W4:Y:S02]  /*3af0*/  REDUX UR6, R0 ;  /* 0x00000000000673c4 */ /* 0x0005240000000000 */
[----:B------:R1:W-:Y:S02]  /*3b00*/  UTCATOMSWS.AND URZ, UR8 ;  /* 0x0000000800ff79e3 */ /* 0x0003e40008000000 */
[----:B-1----:R-:W-:Y:S02]  /*3b10*/  ISETP.EQ.U32.AND P0, PT, R2, UR7, PT ;  /* 0x0000000702007c0c */ /* 0x002fe4000bf02070 */
[----:B--2---:R-:W-:Y:S02]  /*3b20*/  LOP3.LUT R0, RZ, UR5, RZ, 0x33, !PT ;  /* 0x00000005ff007c12 */ /* 0x004fe4000f8e33ff */
[----:B----4-:R-:W-:Y:S02]  /*3b30*/  MOV R2, UR6 ;  /* 0x0000000600027c02 */ /* 0x010fe40008000f00 */
[----:B------:R-:W1:Y:S07]  /*3b40*/  REDUX UR5, R0 ;  /* 0x00000000000573c4 */ /* 0x000e6e0000000000 */
[----:B------:R2:W-:Y:S01]  /*3b50*/  @P0 ATOMS.AND RZ, [UR4+0x14], R2 ;  /* 0x00001402ffff098c */ /* 0x0005e2000a800004 */
[----:B-1----:R-:W-:-:S05]  /*3b60*/  IMAD.U32 R0, RZ, RZ, UR5 ;  /* 0x00000005ff007e24 */ /* 0x002fca000f8e00ff */
[----:B------:R2:W-:Y:S01]  /*3b70*/  @P0 ATOMS.AND RZ, [UR4+0x18], R0 ;  /* 0x00001800ffff098c */ /* 0x0005e2000a800004 */
[----:B------:R-:W-:Y:S05]  /*3b80*/  BRA `(.L_x_70) ;  /* 0x0000000000147947 */ /* 0x000fea0003800000 */
.L_x_69:
[----:B------:R-:W-:Y:S02]  /*3b90*/  MOV R2, 0x3bb0 ;  /* 0x00003bb000027802 */ /* 0x000fe40000000f00 */
[----:B---3-5:R-:W-:Y:S05]  /*3ba0*/  CALL.REL.NOINC `($__internal_0_$__cuda_sm10x_tcgen05_guardrail_trap_col_being_dealloced_not_returned_by_alloc) ;  /* 0x0000004400b87944 */ /* 0x028fea0003c00000 */
[----:B------:R-:W-:Y:S05]  /*3bb0*/  BRA `(.L_x_70) ;  /* 0x0000000000087947 */ /* 0x000fea0003800000 */
.L_x_68:
[----:B------:R-:W-:Y:S02]  /*3bc0*/  MOV R2, 0x3be0 ;  /* 0x00003be000027802 */ /* 0x000fe40000000f00 */
[----:B---3-5:R-:W-:Y:S05]  /*3bd0*/  CALL.REL.NOINC `($__internal_2_$__cuda_sm10x_tcgen05_guardrail_trap_unallocated_columns_being_dealloced) ;  /* 0x0000004400c47944 */ /* 0x028fea0003c00000 */
.L_x_70:
[----:B------:R-:W-:Y:S01]  /*3be0*/  NOP ;  /* 0x0000000000007918 */ /* 0x000fe20000000000 */
[----:B------:R-:W-:Y:S05]  /*3bf0*/  EXIT ;  /* 0x000000000000794d */ /* 0x000fea0003800000 */
.L_x_52:
[----:B------:R-:W-:-:S09]  /*3c00*/  UISETP.NE.OR UP2, UPT, UR8, 0x3, !UP2 ;  /* 0x000000030800788c */ /* 0x000fd2000d745670 */
[----:B------:R-:W-:Y:S05]  /*3c10*/  BRA.U UP2, `(.L_x_71) ;  /* 0x0000000d02b07547 */ /* 0x000fea000b800000 */
[----:B------:R-:W1:Y:S01]  /*3c20*/  LDC R0, c[0x0][0xb30] ;  /* 0x0002cc00ff007b82 */ /* 0x000e620000000800 */
[----:B------:R-:W2:Y:S01]  /*3c30*/  LDCU.64 UR8, c[0x0][0x888] ;  /* 0x00011100ff0877ac */ /* 0x000ea20008000a00 */
[----:B------:R-:W-:Y:S02]  /*3c40*/  HFMA2 R27, -RZ, RZ, 0, 0 ;  /* 0x00000000ff1b7431 */ /* 0x000fe400000001ff */
[----:B------:R-:W-:Y:S01]  /*3c50*/  IMAD.MOV.U32 R29, RZ, RZ, 0x1 ;  /* 0x00000001ff1d7424 */ /* 0x000fe200078e00ff */
[----:B------:R-:W-:Y:S01]  /*3c60*/  MOV R25, 0x2000 ;  /* 0x0000200000197802 */ /* 0x000fe20000000f00 */
[----:B------:R-:W4:Y:S01]  /*3c70*/  LDCU.64 UR4, c[0x0][0x890] ;  /* 0x00011200ff0477ac */ /* 0x000f220008000a00 */
[----:B------:R-:W-:Y:S01]  /*3c80*/  IMAD.MOV.U32 R28, RZ, RZ, RZ ;  /* 0x000000ffff1c7224 */ /* 0x000fe200078e00ff */
[----:B------:R-:W3:Y:S01]  /*3c90*/  LDC R24, c[0x0][0x370] ;  /* 0x0000dc00ff187b82 */ /* 0x000ee20000000800 */
[----:B------:R-:W-:Y:S01]  /*3ca0*/  UMOV UR7, 0x400 ;  /* 0x0000040000077882 */ /* 0x000fe20000000000 */
[----:B------:R-:W-:-:S02]  /*3cb0*/  UPLOP3.LUT UP1, UPT, UPT, UPT, UPT, 0x40, 0x4 ;  /* 0x000000000004789c */ /* 0x000fc40003f2e870 */
[----:B------:R-:W-:Y:S01]  /*3cc0*/  ULEA UR7, UR37, UR7, 0x18 ;  /* 0x0000000725077291 */ /* 0x000fe2000f8ec0ff */
[----:B------:R-:W-:-:S03]  /*3cd0*/  UMOV UR13, URZ ;  /* 0x000000ff000d7c82 */ /* 0x000fc60008000000 */
[----:B------:R-:W3:Y:S01]  /*3ce0*/  LDC R3, c[0x0][0xb0c] ;  /* 0x0002c300ff037b82 */ /* 0x000ee20000000800 */
[----:B--2---:R-:W-:Y:S02]  /*3cf0*/  UISETP.NE.U32.AND UP3, UPT, UR8, URZ, UPT ;  /* 0x000000ff0800728c */ /* 0x004fe4000bf65070 */
[----:B----4-:R-:W-:-:S05]  /*3d00*/  UISETP.NE.U32.AND UP4, UPT, UR4, URZ, UPT ;  /* 0x000000ff0400728c */ /* 0x010fca000bf85070 */
[----:B------:R-:W2:Y:S01]  /*3d10*/  LDC R18, c[0x0][0xb20] ;  /* 0x0002c800ff127b82 */ /* 0x000ea20000000800 */
[----:B-1----:R-:W-:Y:S01]  /*3d20*/  ISETP.NE.AND P1, PT, R0, 0x1, PT ;  /* 0x000000010000780c */ /* 0x002fe20003f25270 */
[----:B------:R-:W-:Y:S02]  /*3d30*/  UISETP.NE.AND.EX UP3, UPT, UR9, URZ, UPT, UP3 ;  /* 0x000000ff0900728c */ /* 0x000fe4000bf65330 */
[----:B------:R-:W-:-:S04]  /*3d40*/  UISETP.NE.AND.EX UP4, UPT, UR5, URZ, UPT, UP4 ;  /* 0x000000ff0500728c */ /* 0x000fc8000bf85340 */
[----:B------:R-:W1:Y:S08]  /*3d50*/  LDC.64 R30, c[0x0][0x348] ;  /* 0x0000d200ff1e7b82 */ /* 0x000e700000000a00 */
[----:B------:R-:W4:Y:S08]  /*3d60*/  LDC.64 R16, c[0x0][0xb10] ;  /* 0x0002c400ff107b82 */ /* 0x000f300000000a00 */
[----:B------:R-:W1:Y:S08]  /*3d70*/  LDC.64 R6, c[0x0][0xb18] ;  /* 0x0002c600ff067b82 */ /* 0x000e700000000a00 */
[----:B------:R-:W1:Y:S08]  /*3d80*/  LDC.64 R4, c[0x0][0xb28] ;  /* 0x0002ca00ff047b82 */ /* 0x000e700000000a00 */
[----:B--23--:R-:W1:Y:S02]  /*3d90*/  LDC R19, c[0x0][0x374] ;  /* 0x0000dd00ff137b82 */ /* 0x00ce640000000800 */
.L_x_80:
[C---:B------:R-:W-:Y:S02]  /*3da0*/  LEA R0, R28.reuse, UR7, 0x3 ;  /* 0x000000071c007c11 */ /* 0x040fe4000f8e18ff */
[----:B------:R-:W-:Y:S02]  /*3db0*/  SHF.L.U32 R2, R27, 0x1f, RZ ;  /* 0x0000001f1b027819 */ /* 0x000fe400000006ff */
[----:B------:R-:W-:Y:S02]  /*3dc0*/  LEA R20, R28, UR7, 0x4 ;  /* 0x000000071c147c11 */ /* 0x000fe4000f8e20ff */
[----:B--2---:R-:W2:Y:S02]  /*3dd0*/  SYNCS.PHASECHK.TRANS64.TRYWAIT P0, [R0+URZ+0xc0], R2 ;  /* 0x0000c002000075a7 */ /* 0x004ea400080011ff */
[----:B--2---:R-:W-:Y:S05]  /*3de0*/  @!P0 BRA `(.L_x_72) ;  /* 0x00000040004c8947 */ /* 0x004fea0003800000 */
.L_x_154:
[----:B------:R-:W-:Y:S01]  /*3df0*/  ISETP.GE.AND P0, PT, R40, 0x1, PT ;  /* 0x000000012800780c */ /* 0x000fe20003f06270 */
[----:B------:R-:W3:Y:S01]  /*3e00*/  LDS.128 R20, [R20+0x150] ;  /* 0x0001500014147984 */ /* 0x000ee20000000c00 */
[----:B--2---:R-:W-:Y:S01]  /*3e10*/  VIADD R0, R0, 0xd0 ;  /* 0x000000d000007836 */ /* 0x004fe20000000000 */
[----:B------:R-:W-:Y:S01]  /*3e20*/  @!PT LDS RZ, [RZ] ;  /* 0x00000000fffff984 */ /* 0x000fe20000000800 */
[----:B------:R-:W-:Y:S01]  /*3e30*/  @!PT LDS RZ, [RZ] ;  /* 0x00000000fffff984 */ /* 0x000fe20000000800 */
[----:B------:R-:W-:Y:S01]  /*3e40*/  @!PT LDS RZ, [RZ] ;  /* 0x00000000fffff984 */ /* 0x000fe20000000800 */
[----:B------:R-:W-:Y:S01]  /*3e50*/  @!PT LDS RZ, [RZ] ;  /* 0x00000000fffff984 */ /* 0x000fe20000000800 */
[----:B------:R2:W-:Y:S06]  /*3e60*/  MEMBAR.ALL.CTA ;  /* 0x0000000000007992 */ /* 0x0005ec0000008000 */
[----:B--2---:R-:W2:Y:S01]  /*3e70*/  FENCE.VIEW.ASYNC.S ;  /* 0x00000000000073c6 */ /* 0x004ea20000000000 */
[----:B------:R-:W-:Y:S04]  /*3e80*/  PRMT R0, RZ, 0x654, R0 ;  /* 0x00000654ff007816 */ /* 0x000fe80000000000 */
[----:B--2---:R2:W-:Y:S01]  /*3e90*/  SYNCS.ARRIVE.TRANS64.RED.A1T0 RZ, [R0+URZ], RZ ;  /* 0x000000ff00ff79a7 */ /* 0x0045e200081004ff */
[----:B---3--:R-:W-:Y:S11]  /*3ea0*/  LOP3.LUT P3, RZ, R22, 0x1, RZ, 0xc0, !PT ;  /* 0x0000000116ff7812 */ /* 0x008ff6000786c0ff */
[----:B------:R-:W-:Y:S02]  /*3eb0*/  @!UPT UIADD3 URZ, UPT, UPT, URZ, URZ, URZ ;  /* 0x000000fffffff290 */ /* 0x000fe4000fffe0ff */
[----:B------:R-:W-:Y:S02]  /*3ec0*/  @P3 MOV R11, R20 ;  /* 0x00000014000b3202 */ /* 0x000fe40000000f00 */
[----:B------:R-:W-:Y:S01]  /*3ed0*/  @P3 LOP3.LUT R10, R21, 0xffff, RZ, 0xc0, !PT ;  /* 0x0000ffff150a3812 */ /* 0x000fe200078ec0ff */
[----:B--2---:R-:W-:Y:S06]  /*3ee0*/  @!P0 BRA `(.L_x_73) ;  /* 0x0000000000a48947 */ /* 0x004fec0003800000 */
[-C--:B-1----:R-:W-:Y:S01]  /*3ef0*/  IMAD.HI.U32 R0, R19, R7.reuse, RZ ;  /* 0x0000000713007227 */ /* 0x082fe200078e00ff */
[----:B------:R-:W-:Y:S02]  /*3f00*/  ISETP.NE.AND P0, PT, R6, 0x1, PT ;  /* 0x000000010600780c */ /* 0x000fe40003f05270 */
[----:B------:R-:W-:Y:S01]  /*3f10*/  ISETP.NE.AND P2, PT, R40, 0x1, PT ;  /* 0x000000012800780c */ /* 0x000fe20003f45270 */
[----:B----4-:R-:W-:Y:S01]  /*3f20*/  IMAD.HI.U32 R9, R24, R16, RZ ;  /* 0x0000001018097227 */ /* 0x010fe200078e00ff */
[----:B------:R-:W-:Y:S02]  /*3f30*/  SHF.R.U32.HI R0, RZ, R18, R0 ;  /* 0x00000012ff007219 */ /* 0x000fe40000011600 */
[----:B------:R-:W-:Y:S01]  /*3f40*/  ISETP.NE.AND P4, PT, R3, 0x1, PT ;  /* 0x000000010300780c */ /* 0x000fe20003f85270 */
[----:B------:R-:W-:Y:S01]  /*3f50*/  IMAD.HI.U32 R13, R10, R7, RZ ;  /* 0x000000070a0d7227 */ /* 0x000fe200078e00ff */
[----:B------:R-:W-:Y:S02]  /*3f60*/  SHF.R.U32.HI R9, RZ, R17, R9 ;  /* 0x00000011ff097219 */ /* 0x000fe40000011609 */
[----:B------:R-:W-:Y:S01]  /*3f70*/  SEL R0, R19, R0, !P0 ;  /* 0x0000000013007207 */ /* 0x000fe20004000000 */
[----:B------:R-:W-:Y:S01]  /*3f80*/  IMAD.HI.U32 R12, R11, R16, RZ ;  /* 0x000000100b0c7227 */ /* 0x000fe200078e00ff */
[----:B------:R-:W-:Y:S03]  /*3f90*/  SEL R9, R24, R9, !P4 ;  /* 0x0000000918097207 */ /* 0x000fe60006000000 */
[-C--:B------:R-:W-:Y:S01]  /*3fa0*/  IMAD.HI.U32 R8, R0, R4.reuse, RZ ;  /* 0x0000000400087227 */ /* 0x080fe200078e00ff */
[----:B------:R-:W-:Y:S03]  /*3fb0*/  SHF.R.U32.HI R12, RZ, R17, R12 ;  /* 0x00000011ff0c7219 */ /* 0x000fe6000001160c */
[----:B------:R-:W-:Y:S01]  /*3fc0*/  IMAD.HI.U32 R2, R9, R4, RZ ;  /* 0x0000000409027227 */ /* 0x000fe200078e00ff */
[-C--:B------:R-:W-:Y:S02]  /*3fd0*/  @P2 SHF.R.U32.HI R0, RZ, R5.reuse, R8 ;  /* 0x00000005ff002219 */ /* 0x080fe40000011608 */
[----:B------:R-:W-:Y:S02]  /*3fe0*/  SHF.R.U32.HI R8, RZ, R18, R13 ;  /* 0x00000012ff087219 */ /* 0x000fe4000001160d */
[----:B------:R-:W-:Y:S01]  /*3ff0*/  @P2 SHF.R.U32.HI R9, RZ, R5, R2 ;  /* 0x00000005ff092219 */ /* 0x000fe20000011602 */
[----:B------:R-:W-:Y:S01]  /*4000*/  IMAD R0, R40, R0, RZ ;  /* 0x0000000028007224 */ /* 0x000fe200078e02ff */
[----:B------:R-:W-:Y:S02]  /*4010*/  SEL R8, R10, R8, !P0 ;  /* 0x000000080a087207 */ /* 0x000fe40004000000 */
[----:B------:R-:W-:Y:S01]  /*4020*/  SEL R2, R11, R12, !P4 ;  /* 0x0000000c0b027207 */ /* 0x000fe20006000000 */
[----:B------:R-:W-:Y:S01]  /*4030*/  IMAD R12, R40, R9, RZ ;  /* 0x00000009280c7224 */ /* 0x000fe200078e02ff */
[C---:B------:R-:W-:Y:S01]  /*4040*/  ISETP.GE.AND P0, PT, R8.reuse, R0, PT ;  /* 0x000000000800720c */ /* 0x040fe20003f06270 */
[----:B------:R-:W-:Y:S03]  /*4050*/  IMAD.HI.U32 R0, R8, R4, RZ ;  /* 0x0000000408007227 */ /* 0x000fe600078e00ff */
[----:B------:R-:W-:Y:S02]  /*4060*/  ISETP.GE.OR P0, PT, R2, R12, P0 ;  /* 0x0000000c0200720c */ /* 0x000fe40000706670 */
[-C--:B------:R-:W-:Y:S04]  /*4070*/  SHF.R.U32.HI R0, RZ, R5.reuse, R0 ;  /* 0x00000005ff007219 */ /* 0x080fe80000011600 */
[----:B------:R-:W-:Y:S05]  /*4080*/  SEL R13, R8, R0, !P2 ;  /* 0x00000000080d7207 */ /* 0x000fea0005000000 */
[----:B------:R-:W-:Y:S02]  /*4090*/  IMAD.MOV R12, RZ, RZ, -R13 ;  /* 0x000000ffff0c7224 */ /* 0x000fe400078e0a0d */
[----:B------:R-:W-:Y:S04]  /*40a0*/  @!P0 IMAD.HI.U32 R0, R2, R4, RZ ;  /* 0x0000000402008227 */ /* 0x000fe800078e00ff */
[----:B------:R-:W-:Y:S01]  /*40b0*/  IMAD R12, R40, R12, R8 ;  /* 0x0000000c280c7224 */ /* 0x000fe200078e0208 */
[----:B------:R-:W-:Y:S04]  /*40c0*/  @!P0 SHF.R.U32.HI R0, RZ, R5, R0 ;  /* 0x00000005ff008219 */ /* 0x000fe80000011600 */
[----:B------:R-:W-:Y:S04]  /*40d0*/  @!P0 SEL R0, R2, R0, !P2 ;  /* 0x0000000002008207 */ /* 0x000fe80005000000 */
[----:B------:R-:W-:Y:S01]  /*40e0*/  @!P0 IADD3 R13, PT, PT, R13, -R0, RZ ;  /* 0x800000000d0d8210 */ /* 0x000fe20007ffe0ff */
[----:B------:R-:W-:Y:S01]  /*40f0*/  @!P0 IMAD R0, R9, R12, R0 ;  /* 0x0000000c09008224 */ /* 0x000fe200078e0200 */
[----:B------:R-:W-:Y:S01]  /*4100*/  IADD3 R9, PT, PT, -R8, RZ, RZ ;  /* 0x000000ff08097210 */ /* 0x000fe20007ffe1ff */
[--C-:B------:R-:W-:Y:S02]  /*4110*/  IMAD.MOV R12, RZ, RZ, -R2.reuse ;  /* 0x000000ffff0c7224 */ /* 0x100fe400078e0a02 */
[----:B------:R-:W-:Y:S02]  /*4120*/  @!P0 IMAD R8, R13, R40, R2 ;  /* 0x000000280d088224 */ /* 0x000fe400078e0202 */
[----:B------:R-:W-:Y:S02]  /*4130*/  @!P0 IMAD.MOV.U32 R2, RZ, RZ, R0 ;  /* 0x000000ffff028224 */ /* 0x000fe400078e0000 */
[----:B------:R-:W-:Y:S02]  /*4140*/  IMAD R11, R3, R12, R11 ;  /* 0x0000000c030b7224 */ /* 0x000fe400078e020b */
[----:B------:R-:W-:Y:S02]  /*4150*/  IMAD R10, R6, R9, R10 ;  /* 0x00000009060a7224 */ /* 0x000fe400078e020a */
[----:B------:R-:W-:Y:S02]  /*4160*/  IMAD R11, R2, R3, R11 ;  /* 0x00000003020b7224 */ /* 0x000fe400078e020b */
[----:B------:R-:W-:Y:S02]  /*4170*/  IMAD R10, R8, R6, R10 ;  /* 0x00000006080a7224 */ /* 0x000fe400078e020a */
.L_x_73:
[----:B------:R-:W-:Y:S05]  /*4180*/  BRA.U UP1, `(.L_x_74) ;  /* 0x0000000101107547 */ /* 0x000fea000b800000 */
[----:B------:R-:W-:Y:S04]  /*4190*/  MOV R2, UR6 ;  /* 0x0000000600027c02 */ /* 0x000fe80008000f00 */
[----:B------:R-:W-:Y:S04]  /*41a0*/  SHF.L.U32 R2, R2, 0x1f, RZ ;  /* 0x0000001f02027819 */ /* 0x000fe800000006ff */
[----:B------:R-:W2:Y:S02]  /*41b0*/  SYNCS.PHASECHK.TRANS64.TRYWAIT P0, [UR7+0xb8], R2 ;  /* 0x0000b802ff0075a7 */ /* 0x000ea40008001107 */
[----:B--2---:R-:W-:Y:S05]  /*41c0*/  @!P0 BRA `(.L_x_75) ;  /* 0x0000003c00688947 */ /* 0x004fea0003800000 */
.L_x_74:
[----:B------:R-:W-:Y:S02]  /*41d0*/  R2UR UR11, R15 ;  /* 0x000000000f0b72ca */ /* 0x000fe400000e0000 */
[----:B------:R-:W-:Y:S02]  /*41e0*/  R2UR UR10, R14 ;  /* 0x000000000e0a72ca */ /* 0x000fe400000e0000 */
[----:B------:R-:W-:Y:S04]  /*41f0*/  ISETP.NE.U32.AND P2, PT, RZ, UR4, PT ;  /* 0x00000004ff007c0c */ /* 0x000fe8000bf45070 */
[----:B------:R-:W-:Y:S05]  /*4200*/  ISETP.NE.AND.EX P2, PT, RZ, UR5, PT, P2 ;  /* 0x00000005ff007c0c */ /* 0x000fea000bf45320 */
[----:B------:R-:W-:Y:S02]  /*4210*/  USHF.L.U32 UR11, UR11, 0x7, URZ ;  /* 0x000000070b0b7899 */ /* 0x000fe400080006ff */
[----:B------:R-:W-:Y:S01]  /*4220*/  USHF.L.U32 UR10, UR10, 0x6, URZ ;  /* 0x000000060a0a7899 */ /* 0x000fe200080006ff */
[----:B------:R-:W-:Y:S11]  /*4230*/  BRA.U !UP4, `(.L_x_76) ;  /* 0x000000010c347547 */ /* 0x000ff6000b800000 */
[----:B------:R-:W-:Y:S01]  /*4240*/  UPLOP3.LUT UP0, UPT, UPT, UPT, UP3, 0x80, 0x8 ;  /* 0x000000000008789c */ /* 0x000fe20003f0f030 */
[----:B--2---:R-:W-:Y:S02]  /*4250*/  HFMA2 R0, -RZ, RZ, 0, 5.9604644775390625e-08 ;  /* 0x00000001ff007431 */ /* 0x004fe400000001ff */
[----:B------:R-:W-:Y:S03]  /*4260*/  IMAD.MOV.U32 R88, RZ, RZ, 0x1 ;  /* 0x00000001ff587424 */ /* 0x000fe600078e00ff */
[----:B------:R-:W-:Y:S05]  /*4270*/  PLOP3.LUT P0, PT, PT, PT, UP0, 0x80, 0x8 ;  /* 0x000000000008781c */ /* 0x000fea0003f0f008 */
[----:B------:R-:W2:Y:S01]  /*4280*/  @UP0 LDCU.64 UR14, c[0x0][0x888] ;  /* 0x00011100ff0e07ac */ /* 0x000ea20008000a00 */
[----:B------:R-:W-:Y:S07]  /*4290*/  @UP0 UIMAD UR8, UR36, UR4, URZ ;  /* 0x00000004240802a4 */ /* 0x000fee000f8e02ff */
[----:B------:R-:W-:Y:S01]  /*42a0*/  @!P0 PRMT R88, R0, 0x7610, R88 ;  /* 0x0000761000588816 */ /* 0x000fe20000000058 */
[----:B--2---:R-:W-:Y:S03]  /*42b0*/  @UP0 UIMAD.WIDE UR14, UR8, 0x4, UR14 ;  /* 0x00000004080e08a5 */ /* 0x004fe6000f8e020e */
[----:B------:R-:W2:Y:S03]  /*42c0*/  @!UP0 LDCU UR8, c[0x0][0x880] ;  /* 0x00011000ff0887ac */ /* 0x000ea60008000800 */
[----:B------:R-:W-:Y:S01]  /*42d0*/  IMAD.U32 R8, RZ, RZ, UR14 ;  /* 0x0000000eff087e24 */ /* 0x000fe2000f8e00ff */
[----:B------:R-:W-:Y:S05]  /*42e0*/  MOV R9, UR15 ;  /* 0x0000000f00097c02 */ /* 0x000fea0008000f00 */
[----:B-----5:R3:W5:Y:S02]  /*42f0*/  @P0 LDG.E R49, desc[UR46][R8.64] ;  /* 0x0000002e08310981 */ /* 0x020764000c1e1900 */
[----:B--23--:R-:W-:Y:S07]  /*4300*/  @!P0 IMAD.U32 R49, RZ, RZ, UR8 ;  /* 0x00000008ff318e24 */ /* 0x00cfee000f8e00ff */
.L_x_76:
[----:B-----5:R-:W-:Y:S01]  /*4310*/  @!P2 FSETP.EQ.AND P0, PT, R49, RZ, PT ;  /* 0x000000ff3100a20b */ /* 0x020fe20003f02000 */
[----:B------:R-:W-:Y:S01]  /*4320*/  @!UPT UIADD3 URZ, UPT, UPT, URZ, URZ, URZ ;  /* 0x000000fffffff290 */ /* 0x000fe2000fffe0ff */
[----:B------:R-:W-:Y:S11]  /*4330*/  @!P2 BRA `(.L_x_77) ;  /* 0x000000000014a947 */ /* 0x000ff60003800000 */
[----:B------:R-:W-:Y:S02]  /*4340*/  LOP3.LUT P2, RZ, R88, 0xff, RZ, 0xc0, !PT ;  /* 0x000000ff58ff7812 */ /* 0x000fe4000784c0ff */
[----:B------:R-:W-:Y:S04]  /*4350*/  PLOP3.LUT P0, PT, PT, PT, UP0, 0x80, 0x8 ;  /* 0x000000000008781c */ /* 0x000fe80003f0f008 */
[----:B------:R-:W-:Y:S07]  /*4360*/  PLOP3.LUT P0, PT, P0, PT, PT, 0x8, 0x80 ;  /* 0x000000000080781c */ /* 0x000fee000070e170 */
[----:B------:R-:W-:Y:S11]  /*4370*/  @P2 FSETP.EQ.AND P0, PT, R49, RZ, PT ;  /* 0x000000ff3100220b */ /* 0x000ff60003f02000 */
[----:B------:R-:W-:Y:S02]  /*4380*/  @!UPT UIADD3 URZ, UPT, UPT, URZ, URZ, URZ ;  /* 0x000000fffffff290 */ /* 0x000fe4000fffe0ff */
.L_x_77:
[----:B------:R-:W-:Y:S01]  /*4390*/  ULEA UR15, UR13, UR7, 0x3 ;  /* 0x000000070d0f7291 */ /* 0x000fe2000f8e18ff */
[----:B------:R-:W-:Y:S02]  /*43a0*/  SHF.L.U32 R9, R29, 0x1f, RZ ;  /* 0x0000001f1d097819 */ /* 0x000fe400000006ff */
[----:B------:R-:W-:Y:S04]  /*43b0*/  ELECT P4, URZ, PT ;  /* 0x0000000000ff782f */ /* 0x000fe80003880000 */
[----:B------:R-:W-:Y:S02]  /*43c0*/  PLOP3.LUT P4, PT, P0, P4, PT, 0xf2, 0x2f ;  /* 0x00000000002f781c */ /* 0x000fe40000789e72 */
[----:B------:R-:W3:Y:S11]  /*43d0*/  SYNCS.PHASECHK.TRANS64.TRYWAIT P2, [UR15+0x98], R9 ;  /* 0x00009809ff0075a7 */ /* 0x000ef6000804110f */
[----:B-1----:R-:W-:Y:S05]  /*43e0*/  @!P4 IADD3 R8, P0, PT, R30, 0x580, RZ ;  /* 0x000005801e08c810 */ /* 0x002fea0007f1e0ff */
[----:B--2---:R-:W-:Y:S01]  /*43f0*/  @!P4 IMAD.X R2, RZ, RZ, R31, P0 ;  /* 0x000000ffff02c224 */ /* 0x004fe200000e061f */
[----:B---3--:R-:W-:Y:S07]  /*4400*/  @!P2 BRA `(.L_x_78) ;  /* 0x0000003800f0a947 */ /* 0x008fee0003800000 */
.L_x_157:
[----:B------:R-:W2:Y:S01]  /*4410*/  LDC.64 R12, c[0x0][0xb18] ;  /* 0x0002c600ff0c7b82 */ /* 0x000ea20000000a00 */
[----:B------:R-:W-:Y:S01]  /*4420*/  @!P4 R2UR UR8, R2 ;  /* 0x000000000208c2ca */ /* 0x000fe200000e0000 */
[----:B------:R-:W-:Y:S01]  /*4430*/  VOTEU.ALL UP2, P4 ;  /* 0x0000000000ff7886 */ /* 0x000fe20002040000 */
[----:B------:R-:W-:Y:S01]  /*4440*/  @!P4 R2UR UR9, R8 ;  /* 0x000000000809c2ca */ /* 0x000fe200000e0000 */
[----:B------:R-:W-:Y:S01]  /*4450*/  VOTEU.ALL UP1, P4 ;  /* 0x0000000000ff7886 */ /* 0x000fe20002020000 */
[----:B-1----:R-:W-:Y:S03]  /*4460*/  @!P4 IMAD.MOV.U32 R0, RZ, RZ, 0x2000 ;  /* 0x00002000ff00c424 */ /* 0x002fe600078e00ff */
[----:B------:R-:W1:Y:S01]  /*4470*/  @!P1 LDC R2, c[0x0][0xb0c] ;  /* 0x0002c300ff029b82 */ /* 0x000e620000000800 */
[----:B------:R-:W-:Y:S01]  /*4480*/  UMOV UR20, 0x0 ;  /* 0x0000000000147882 */ /* 0x000fe20000000000 */
[----:B------:R-:W-:Y:S01]  /*4490*/  UMOV UR21, 0x10000000 ;  /* 0x1000000000157882 */ /* 0x000fe20000000000 */
[----:B------:R-:W-:Y:S01]  /*44a0*/  UMOV UR12, UR36 ;  /* 0x00000024000c7c82 */ /* 0x000fe20008000000 */
[----:B------:R-:W-:Y:S01]  /*44b0*/  UIADD3 UR14, UPT, UPT, UR13, 0x1, URZ ;  /* 0x000000010d0e7890 */ /* 0x000fe2000fffe0ff */
[----:B------:R-:W-:Y:S01]  /*44c0*/  @P3 SHF.R.U32.HI R26, RZ, 0x10, R21 ;  /* 0x00000010ff1a3819 */ /* 0x000fe20000011615 */
[----:B------:R-:W-:Y:S02]  /*44d0*/  VIADD R28, R28, 0x1 ;  /* 0x000000011c1c7836 */ /* 0x000fe40000000000 */
[----:B------:R-:W-:Y:S01]  /*44e0*/  IMAD.U32 R9, RZ, RZ, UR8 ;  /* 0x00000008ff097e24 */ /* 0x000fe2000f8e00ff */
[----:B------:R-:W-:Y:S01]  /*44f0*/  @!UP2 ULEA UR8, UR13, UR7, 0xd ;  /* 0x000000070d08a291 */ /* 0x000fe2000f8e68ff */
[----:B------:R-:W-:Y:S01]  /*4500*/  IMAD.U32 R8, RZ, RZ, UR9 ;  /* 0x00000009ff087e24 */ /* 0x000fe2000f8e00ff */
[----:B------:R-:W-:Y:S02]  /*4510*/  UIADD3 UR9, UPT, UPT, UR15, 0x80, URZ ;  /* 0x000000800f097890 */ /* 0x000fe4000fffe0ff */
[----:B------:R-:W-:Y:S01]  /*4520*/  @!P4 R2UR UR19, R9 ;  /* 0x000000000913c2ca */ /* 0x000fe200000e0000 */
[----:B------:R-:W-:Y:S01]  /*4530*/  @!UP2 UIADD3 UR8, UPT, UPT, UR8, 0x200, URZ ;  /* 0x000002000808a890 */ /* 0x000fe2000fffe0ff */
[----:B------:R-:W-:Y:S01]  /*4540*/  @!P4 R2UR UR18, R8 ;  /* 0x000000000812c2ca */ /* 0x000fe200000e0000 */
[----:B------:R-:W-:Y:S01]  /*4550*/  UISETP.NE.AND UP5, UPT, UR14, 0x3, UPT ;  /* 0x000000030e00788c */ /* 0x000fe2000bfa5270 */
[----:B------:R-:W3:Y:S01]  /*4560*/  LDC.64 R8, c[0x0][0xb10] ;  /* 0x0002c400ff087b82 */ /* 0x000ee20000000a00 */
[----:B------:R-:W-:Y:S02]  /*4570*/  UPRMT UR16, UR37, 0x654, UR9 ;  /* 0x0000065425107896 */ /* 0x000fe40008000009 */
[----:B------:R-:W-:Y:S02]  /*4580*/  USEL UR17, URZ, 0x1, UP5 ;  /* 0x00000001ff117887 */ /* 0x000fe4000a800000 */
[----:B------:R-:W-:Y:S04]  /*4590*/  USEL UR14, UR14, URZ, UP5 ;  /* 0x000000ff0e0e7287 */ /* 0x000fe8000a800000 */
[----:B------:R-:W-:Y:S01]  /*45a0*/  ULEA UR13, UR14, UR7, 0x3 ;  /* 0x000000070e0d7291 */ /* 0x000fe2000f8e18ff */
[----:B------:R-:W-:Y:S01]  /*45b0*/  LOP3.LUT R29, R29, UR17, RZ, 0x3c, !PT ;  /* 0x000000111d1d7c12 */ /* 0x000fe2000f8e3cff */
[----:B------:R1:W-:Y:S01]  /*45c0*/  @!UP1 UTMALDG.3D [UR8], [UR18], desc[UR20] ;  /* 0x00001408120095b4 */ /* 0x0003e20008011000 */
[----:B------:R5:W-:Y:S02]  /*45d0*/  @!P4 SYNCS.ARRIVE.TRANS64.RED.A0TR RZ, [UR15+0x80], R0 ;  /* 0x00008000ffffc9a7 */ /* 0x000be4000830040f */
[----:B------:R-:W-:Y:S01]  /*45e0*/  SHF.L.U32 R14, R29, 0x1f, RZ ;  /* 0x0000001f1d0e7819 */ /* 0x000fe200000006ff */
[C---:B---3--:R-:W-:Y:S01]  /*45f0*/  @!P1 IMAD.HI.U32 R8, R11.reuse, R8, RZ ;  /* 0x000000080b089227 */ /* 0x048fe200078e00ff */
[----:B--2---:R-:W-:Y:S02]  /*4600*/  @!P1 ISETP.NE.AND P0, PT, R12, 0x1, PT ;  /* 0x000000010c00980c */ /* 0x004fe40003f05270 */
[----:B-1----:R-:W-:Y:S01]  /*4610*/  @!P1 ISETP.NE.AND P2, PT, R2, 0x1, PT ;  /* 0x000000010200980c */ /* 0x002fe20003f45270 */
[----:B------:R-:W-:Y:S01]  /*4620*/  SYNCS.ARRIVE.TRANS64.RED.A1T0 RZ, [UR16], RZ ;  /* 0x000000ffffff79a7 */ /* 0x000fe20008100410 */
[C---:B------:R-:W-:Y:S01]  /*4630*/  @!P1 IMAD.HI.U32 R13, R10.reuse, R13, RZ ;  /* 0x0000000d0a0d9227 */ /* 0x040fe200078e00ff */
[----:B------:R-:W-:Y:S04]  /*4640*/  @!P1 SHF.R.U32.HI R8, RZ, R9, R8 ;  /* 0x00000009ff089219 */ /* 0x000fe80000011608 */
[----:B------:R-:W-:Y:S01]  /*4650*/  @!P1 SEL R8, R11, R8, !P2 ;  /* 0x000000080b089207 */ /* 0x000fe20005000000 */
[----:B------:R-:W1:Y:S01]  /*4660*/  SYNCS.PHASECHK.TRANS64.TRYWAIT P5, [UR13+0x98], R14 ;  /* 0x0000980eff0075a7 */ /* 0x000e6200080a110d */
[----:B-----5:R-:W2:Y:S02]  /*4670*/  @!P1 LDC R0, c[0x0][0xb20] ;  /* 0x0002c800ff009b82 */ /* 0x020ea40000000800 */
[----:B--2---:R-:W-:Y:S04]  /*4680*/  @!P1 SHF.R.U32.HI R0, RZ, R0, R13 ;  /* 0x00000000ff009219 */ /* 0x004fe8000001160d */
[----:B------:R-:W-:Y:S05]  /*4690*/  @!P1 SEL R9, R10, R0, !P0 ;  /* 0x000000000a099207 */ /* 0x000fea0004000000 */
[----:B------:R-:W-:Y:S02]  /*46a0*/  @!P1 IMAD.IADD R0, R9, 0x1, -R8 ;  /* 0x0000000109009824 */ /* 0x000fe400078e0a08 */
[----:B------:R-:W-:Y:S02]  /*46b0*/  @!P1 IMAD.IADD R8, R8, 0x1, -R9 ;  /* 0x0000000108089824 */ /* 0x000fe400078e0a09 */
[----:B------:R-:W-:Y:S02]  /*46c0*/  @!P1 IMAD R11, R0, R2, R11 ;  /* 0x00000002000b9224 */ /* 0x000fe400078e020b */
[----:B------:R-:W-:Y:S01]  /*46d0*/  @!P1 IMAD R10, R8, R12, R10 ;  /* 0x0000000c080a9224 */ /* 0x000fe200078e020a */
[----:B-1----:R-:W-:Y:S06]  /*46e0*/  @!P5 BRA `(.L_x_79) ;  /* 0x000000380050d947 */ /* 0x002fec0003800000 */
.L_x_159:
[----:B------:R-:W-:Y:S01]  /*46f0*/  @!P4 IADD3 R2, P0, PT, R30, 0x580, RZ ;  /* 0x000005801e02c810 */ /* 0x000fe20007f1e0ff */
[----:B------:R-:W-:Y:S01]  /*4700*/  UMOV UR18, 0x0 ;  /* 0x0000000000127882 */ /* 0x000fe20000000000 */
[----:B------:R-:W-:Y:S01]  /*4710*/  UMOV UR19, 0x10000000 ;  /* 0x1000000000137882 */ /* 0x000fe20000000000 */
[----:B------:R-:W-:Y:S01]  /*4720*/  VOTEU.ALL UP1, P4 ;  /* 0x0000000000ff7886 */ /* 0x000fe20002020000 */
[----:B------:R-:W-:Y:S01]  /*4730*/  @!P4 R2UR UR9, R2 ;  /* 0x000000000209c2ca */ /* 0x000fe200000e0000 */
[----:B-1----:R-:W-:Y:S01]  /*4740*/  @!P4 IMAD.X R0, RZ, RZ, R31, P0 ;  /* 0x000000ffff00c224 */ /* 0x002fe200000e061f */
[----:B------:R-:W-:Y:S01]  /*4750*/  UMOV UR12, UR36 ;  /* 0x00000024000c7c82 */ /* 0x000fe20008000000 */
[----:B------:R-:W-:Y:S01]  /*4760*/  @P3 R2UR UR36, R26 ;  /* 0x000000001a2432ca */ /* 0x000fe200000e0000 */
[----:B------:R-:W-:Y:S01]  /*4770*/  @!UP1 ULEA UR15, UR14, UR7, 0xd ;  /* 0x000000070e0f9291 */ /* 0x000fe2000f8e68ff */
[----:B------:R-:W-:Y:S01]  /*4780*/  ISETP.NE.AND P0, PT, R28, 0x2, PT ;  /* 0x000000021c00780c */ /* 0x000fe20003f05270 */
[----:B------:R-:W-:Y:S01]  /*4790*/  @!UP1 UIADD3 UR10, UPT, UPT, UR10, 0x20, URZ ;  /* 0x000000200a0a9890 */ /* 0x000fe2000fffe0ff */
[----:B------:R-:W-:Y:S01]  /*47a0*/  @!P4 R2UR UR8, R0 ;  /* 0x000000000008c2ca */ /* 0x000fe200000e0000 */
[----:B------:R-:W-:Y:S01]  /*47b0*/  IMAD.IADD R14, R10, 0x1, R86 ;  /* 0x000000010a0e7824 */ /* 0x000fe200078e0256 */
[----:B------:R-:W-:Y:S01]  /*47c0*/  SEL R0, RZ, 0x1, P0 ;  /* 0x00000001ff007807 */ /* 0x000fe20000000000 */
[----:B------:R-:W-:Y:S01]  /*47d0*/  IMAD.IADD R15, R11, 0x1, R87 ;  /* 0x000000010b0f7824 */ /* 0x000fe200078e0257 */
[----:B------:R-:W-:Y:S02]  /*47e0*/  SEL R28, R28, RZ, P0 ;  /* 0x000000ff1c1c7207 */ /* 0x000fe40000000000 */
[----:B------:R-:W-:Y:S01]  /*47f0*/  IMAD.U32 R8, RZ, RZ, UR9 ;  /* 0x00000009ff087e24 */ /* 0x000fe2000f8e00ff */
[----:B------:R-:W-:Y:S01]  /*4800*/  UIADD3 UR9, UPT, UPT, UR13, 0x80, URZ ;  /* 0x000000800d097890 */ /* 0x000fe2000fffe0ff */
[----:B------:R-:W-:Y:S03]  /*4810*/  LOP3.LUT R27, R27, R0, RZ, 0x3c, !PT ;  /* 0x000000001b1b7212 */ /* 0x000fe600078e3cff */
[----:B------:R-:W-:Y:S02]  /*4820*/  @!P4 R2UR UR16, R8 ;  /* 0x000000000810c2ca */ /* 0x000fe400000e0000 */
[----:B------:R-:W-:Y:S01]  /*4830*/  IMAD.U32 R9, RZ, RZ, UR8 ;  /* 0x00000008ff097e24 */ /* 0x000fe2000f8e00ff */
[----:B------:R-:W-:Y:S01]  /*4840*/  @!UP1 UIADD3 UR8, UPT, UPT, UR15, 0x200, URZ ;  /* 0x000002000f089890 */ /* 0x000fe2000fffe0ff */
[----:B------:R-:W-:Y:S01]  /*4850*/  VOTEU.ALL UP1, P4 ;  /* 0x0000000000ff7886 */ /* 0x000fe20002020000 */
[----:B------:R-:W-:Y:S02]  /*4860*/  UPRMT UR15, UR37, 0x654, UR9 ;  /* 0x00000654250f7896 */ /* 0x000fe40008000009 */
[----:B------:R-:W-:Y:S11]  /*4870*/  @!P4 R2UR UR17, R9 ;  /* 0x000000000911c2ca */ /* 0x000ff600000e0000 */
[----:B------:R-:W-:Y:S02]  /*4880*/  @!UPT UIADD3 URZ, UPT, UPT, URZ, URZ, URZ ;  /* 0x000000fffffff290 */ /* 0x000fe4000fffe0ff */
[----:B------:R2:W-:Y:S01]  /*4890*/  @!UP1 UTMALDG.3D [UR8], [UR16], desc[UR18] ;  /* 0x00001208100095b4 */ /* 0x0005e20008011000 */
[----:B------:R2:W-:Y:S01]  /*48a0*/  @!P4 SYNCS.ARRIVE.TRANS64.RED.A0TR RZ, [UR13+0x80], R25 ;  /* 0x00008019ffffc9a7 */ /* 0x0005e2000830040d */
[----:B------:R-:W-:Y:S04]  /*48b0*/  UIADD3 UR13, UPT, UPT, UR14, 0x1, URZ ;  /* 0x000000010e0d7890 */ /* 0x000fe8000fffe0ff */
[----:B------:R-:W-:Y:S04]  /*48c0*/  UISETP.NE.AND UP1, UPT, UR13, 0x3, UPT ;  /* 0x000000030d00788c */ /* 0x000fe8000bf25270 */
[----:B------:R-:W-:Y:S02]  /*48d0*/  USEL UR14, URZ, 0x1, UP1 ;  /* 0x00000001ff0e7887 */ /* 0x000fe40008800000 */
[----:B------:R-:W-:Y:S02]  /*48e0*/  USEL UR13, UR13, URZ, UP1 ;  /* 0x000000ff0d0d7287 */ /* 0x000fe40008800000 */
[----:B------:R-:W-:Y:S02]  /*48f0*/  UPLOP3.LUT UP1, UPT, UPT, UPT, UPT, 0x80, 0x8 ;  /* 0x000000000008789c */ /* 0x000fe40003f2f070 */
[----:B------:R-:W-:Y:S01]  /*4900*/  LOP3.LUT R29, R29, UR14, RZ, 0x3c, !PT ;  /* 0x0000000e1d1d7c12 */ /* 0x000fe2000f8e3cff */
[----:B------:R-:W-:Y:S01]  /*4910*/  SYNCS.ARRIVE.TRANS64.RED.A1T0 RZ, [UR15], RZ ;  /* 0x000000ffffff79a7 */ /* 0x000fe2000810040f */
[----:B------:R-:W-:Y:S07]  /*4920*/  @P3 BRA `(.L_x_80) ;  /* 0xfffffff4001c3947 */ /* 0x000fee000383ffff */
[----:B------:R-:W-:Y:S01]  /*4930*/  UIADD3 UR7, UPT, UPT, UR7, 0x98, URZ ;  /* 0x0000009807077890 */ /* 0x000fe2000fffe0ff */
[----:B------:R-:W-:-:S03]  /*4940*/  SHF.L.U32 R2, R29, 0x1f, RZ ;  /* 0x0000001f1d027819 */ /* 0x000fc600000006ff */
[----:B------:R-:W-:-:S09]  /*4950*/  ULEA UR4, UR13, UR7, 0x3 ;  /* 0x000000070d047291 */ /* 0x000fd2000f8e18ff */
[----:B------:R-:W1:Y:S02]  /*4960*/  SYNCS.PHASECHK.TRANS64.TRYWAIT P0, [UR4], R2 ;  /* 0x00000002ff0075a7 */ /* 0x000e640008001104 */
[----:B-1----:R-:W-:Y:S05]  /*4970*/  @!P0 BRA `(.L_x_81) ;  /* 0x0000003400c48947 */ /* 0x002fea0003800000 */
.L_x_161:
        /* <DEDUP_REMOVED lines=9> */
.L_x_163:
[----:B------:R-:W-:-:S04]  /*4a10*/  UIADD3 UR5, UPT, UPT, UR5, 0x1, URZ ;  /* 0x0000000105057890 */ /* 0x000fc8000fffe0ff */
[----:B------:R-:W-:-:S04]  /*4a20*/  UISETP.NE.AND UP0, UPT, UR5, 0x3, UPT ;  /* 0x000000030500788c */ /* 0x000fc8000bf05270 */
[----:B------:R-:W-:Y:S02]  /*4a30*/  USEL UR4, URZ, 0x1, UP0 ;  /* 0x00000001ff047887 */ /* 0x000fe40008000000 */
[----:B------:R-:W-:-:S04]  /*4a40*/  USEL UR5, UR5, URZ, UP0 ;  /* 0x000000ff05057287 */ /* 0x000fc80008000000 */
[----:B------:R-:W-:Y:S01]  /*4a50*/  ULEA UR5, UR5, UR7, 0x3 ;  /* 0x0000000705057291 */ /* 0x000fe2000f8e18ff */
[----:B-1----:R-:W-:-:S04]  /*4a60*/  LOP3.LUT R2, R29, UR4, RZ, 0x3c, !PT ;  /* 0x000000041d027c12 */ /* 0x002fc8000f8e3cff */
[----:B------:R-:W-:Y:S01]  /*4a70*/  SHF.L.U32 R2, R2, 0x1f, RZ ;  /* 0x0000001f02027819 */ /* 0x000fe200000006ff */
[----:B------:R-:W-:-:S07]  /*4a80*/  IMAD.U32 R0, RZ, RZ, UR5 ;  /* 0x00000005ff007e24 */ /* 0x000fce000f8e00ff */
.L_x_83:
[----:B-1----:R1:W3:Y:S02]  /*4a90*/  SYNCS.PHASECHK.TRANS64.TRYWAIT P0, [R0+URZ], R2 ;  /* 0x00000002000075a7 */ /* 0x0022e400080011ff */
[----:B---3--:R-:W-:Y:S05]  /*4aa0*/  @!P0 NANOSLEEP.SYNCS 0x989680 ;  /* 0x009896800000895d */ /* 0x008fea0003900000 */
[----:B------:R-:W3:Y:S02]  /*4ab0*/  @!P0 SYNCS.PHASECHK.TRANS64 P0, [R0+URZ], R2 ;  /* 0x00000002000085a7 */ /* 0x000ee400080010ff */
[----:B--23--:R-:W-:Y:S05]  /*4ac0*/  @P0 EXIT ;  /* 0x000000000000094d */ /* 0x00cfea0003800000 */
[----:B------:R-:W-:Y:S05]  /*4ad0*/  BRA `(.L_x_83) ;  /* 0xfffffffc00ec7947 */ /* 0x000fea000383ffff */
.L_x_71:
[----:B------:R-:W-:-:S06]  /*4ae0*/  UISETP.GE.AND UP1, UPT, UR8, 0x4, UPT ;  /* 0x000000040800788c */ /* 0x000fcc000bf26270 */
[----:B------:R-:W-:-:S13]  /*4af0*/  PLOP3.LUT P0, PT, PT, PT, UP1, 0x80, 0x8 ;  /* 0x000000000008781c */ /* 0x000fda0003f0f018 */
[----:B------:R-:W-:Y:S05]  /*4b00*/  @!P0 EXIT ;  /* 0x000000000000894d */ /* 0x000fea0003800000 */
[----:B------:R-:W-:Y:S01]  /*4b10*/  BAR.SYNC.DEFER_BLOCKING 0x6, 0xa0 ;  /* 0x0182800000007b1d */ /* 0x000fe20000010000 */
[C---:B------:R-:W-:Y:S01]  /*4b20*/  IMAD.SHL.U32 R2, R93.reuse, 0x20, RZ ;  /* 0x000000205d027824 */ /* 0x040fe200078e00ff */
[C---:B------:R-:W-:Y:S01]  /*4b30*/  LOP3.LUT R94, R93.reuse, 0x2, RZ, 0xc0, !PT ;  /* 0x000000025d5e7812 */ /* 0x040fe200078ec0ff */
[C---:B------:R-:W-:Y:S01]  /*4b40*/  IMAD.SHL.U32 R99, R93.reuse, 0x4, RZ ;  /* 0x000000045d637824 */ /* 0x040fe200078e00ff */
[C---:B------:R-:W-:Y:S01]  /*4b50*/  LOP3.LUT R100, R93.reuse, 0x60, RZ, 0xc0, !PT ;  /* 0x000000605d647812 */ /* 0x040fe200078ec0ff */
[C---:B------:R-:W-:Y:S01]  /*4b60*/  IMAD.U32 R46, R93.reuse, 0x10000, RZ ;  /* 0x000100005d2e7824 */ /* 0x040fe200078e00ff */
[----:B------:R-:W-:Y:S02]  /*4b70*/  UMOV UR48, 0x400 ;  /* 0x0000040000307882 */ /* 0x000fe40000000000 */
[----:B------:R-:W1:Y:S01]  /*4b80*/  LDC R91, c[0x0][0x370] ;  /* 0x0000dc00ff5b7b82 */ /* 0x000e620000000800 */
[----:B------:R-:W-:Y:S01]  /*4b90*/  ULEA UR48, UR37, UR48, 0x18 ;  /* 0x0000003025307291 */ /* 0x000fe2000f8ec0ff */
[----:B------:R-:W-:Y:S01]  /*4ba0*/  LOP3.LUT R3, R2, 0xc0, RZ, 0xc0, !PT ;  /* 0x000000c002037812 */ /* 0x000fe200078ec0ff */
[----:B------:R-:W-:Y:S01]  /*4bb0*/  IMAD.MOV.U32 R45, RZ, RZ, RZ ;  /* 0x000000ffff2d7224 */ /* 0x000fe200078e00ff */
[----:B------:R-:W-:Y:S01]  /*4bc0*/  LOP3.LUT R93, R93, 0x4, RZ, 0xc0, !PT ;  /* 0x000000045d5d7812 */ /* 0x000fe200078ec0ff */
[----:B------:R-:W-:Y:S01]  /*4bd0*/  UIADD3 UR52, UPT, UPT, UR48, 0x200, URZ ;  /* 0x0000020030347890 */ /* 0x000fe2000fffe0ff */
[----:B------:R-:W-:-:S02]  /*4be0*/  LOP3.LUT R99, R3, 0x18, R99, 0xf8, !PT ;  /* 0x0000001803637812 */ /* 0x000fc400078ef863 */
[----:B------:R-:W-:Y:S01]  /*4bf0*/  CS2R R96, SRZ ;  /* 0x0000000000607805 */ /* 0x000fe2000001ff00 */
[----:B------:R-:W2:Y:S01]  /*4c00*/  LDC R42, c[0x0][0xb0c] ;  /* 0x0002c300ff2a7b82 */ /* 0x000ea20000000800 */
[----:B------:R-:W-:Y:S01]  /*4c10*/  LOP3.LUT R46, R46, 0x600000, RZ, 0xc0, !PT ;  /* 0x006000002e2e7812 */ /* 0x000fe200078ec0ff */
[----:B------:R-:W-:Y:S01]  /*4c20*/  IMAD.MOV.U32 R103, RZ, RZ, RZ ;  /* 0x000000ffff677224 */ /* 0x000fe200078e00ff */
[----:B------:R-:W-:Y:S01]  /*4c30*/  IADD3 R98, PT, PT, -R93, 0x2, RZ ;  /* 0x000000025d627810 */ /* 0x000fe20007ffe1ff */
[----:B------:R-:W-:Y:S01]  /*4c40*/  IMAD.MOV R94, RZ, RZ, -R94 ;  /* 0x000000ffff5e7224 */ /* 0x000fe200078e0a5e */
[----:B------:R-:W-:Y:S01]  /*4c50*/  LOP3.LUT R99, R99, 0xf20, R2, 0xf8, !PT ;  /* 0x00000f2063637812 */ /* 0x000fe200078ef802 */
[----:B------:R-:W-:Y:S01]  /*4c60*/  IMAD.MOV R93, RZ, RZ, -R93 ;  /* 0x000000ffff5d7224 */ /* 0x000fe200078e0a5d */
[----:B------:R-:W4:Y:S01]  /*4c70*/  LDCU.64 UR54, c[0x0][0x348] ;  /* 0x00006900ff3677ac */ /* 0x000f220008000a00 */
[----:B------:R-:W1:Y:S01]  /*4c80*/  LDC R89, c[0x0][0xb20] ;  /* 0x0002c800ff597b82 */ /* 0x000e620000000800 */
[----:B------:R-:W3:Y:S01]  /*4c90*/  LDS R0, [UR48+0x170] ;  /* 0x00017030ff007984 */ /* 0x000ee20008000800 */
[----:B------:R-:W-:Y:S01]  /*4ca0*/  IMAD.SHL.U32 R98, R98, 0x10, RZ ;  /* 0x0000001062627824 */ /* 0x000fe200078e00ff */
[----:B------:R-:W-:Y:S01]  /*4cb0*/  LEA R99, R99, UR52, 0x1 ;  /* 0x0000003463637c11 */ /* 0x000fe2000f8e08ff */
[----:B------:R-:W-:Y:S01]  /*4cc0*/  UMOV UR51, 0x1 ;  /* 0x0000000100337882 */ /* 0x000fe20000000000 */
[----:B------:R-:W-:Y:S01]  /*4cd0*/  UMOV UR56, URZ ;  /* 0x000000ff00387c82 */ /* 0x000fe20008000000 */
[----:B------:R-:W1:Y:S02]  /*4ce0*/  LDCU.64 UR38, c[0x0][0x888] ;  /* 0x00011100ff2677ac */ /* 0x000e640008000a00 */
[----:B------:R-:W1:Y:S01]  /*4cf0*/  LDC R41, c[0x0][0xb30] ;  /* 0x0002cc00ff297b82 */ /* 0x000e620000000800 */
[----:B------:R-:W1:Y:S01]  /*4d00*/  LDCU.64 UR44, c[0x0][0x890] ;  /* 0x00011200ff2c77ac */ /* 0x000e620008000a00 */
[----:B------:R-:W-:Y:S01]  /*4d10*/  UMOV UR50, URZ ;  /* 0x000000ff00327c82 */ /* 0x000fe20008000000 */
[----:B------:R-:W-:-:S05]  /*4d20*/  UMOV UR49, URZ ;  /* 0x000000ff00317c82 */ /* 0x000fca0008000000 */
[----:B------:R-:W1:Y:S08]  /*4d30*/  LDC.64 R84, c[0x0][0xb10] ;  /* 0x0002c400ff547b82 */ /* 0x000e700000000a00 */
[----:B------:R-:W1:Y:S08]  /*4d40*/  LDC.64 R38, c[0x0][0xb18] ;  /* 0x0002c600ff267b82 */ /* 0x000e700000000a00 */
[----:B------:R-:W1:Y:S08]  /*4d50*/  LDC.64 R36, c[0x0][0xb28] ;  /* 0x0002ca00ff247b82 */ /* 0x000e700000000a00 */
[----:B------:R-:W1:Y:S01]  /*4d60*/  LDC.64 R82, c[0x0][0x8b0] ;  /* 0x00022c00ff527b82 */ /* 0x000e620000000a00 */
[----:B---3--:R-:W-:-:S07]  /*4d70*/  IMAD.IADD R46, R0, 0x1, R46 ;  /* 0x00000001002e7824 */ /* 0x008fce00078e022e */
[----:B------:R-:W3:Y:S08]  /*4d80*/  LDC.64 R80, c[0x0][0x8a8] ;  /* 0x00022a00ff507b82 */ /* 0x000ef00000000a00 */
[----:B--2-4-:R-:W1:Y:S02]  /*4d90*/  LDC R90, c[0x0][0x374] ;  /* 0x0000dd00ff5a7b82 */ /* 0x014e640000000800 */
.L_x_114:
[C---:B------:R-:W-:Y:S02]  /*4da0*/  LEA R0, R103.reuse, UR48, 0x3 ;  /* 0x0000003067007c11 */ /* 0x040fe4000f8e18ff */
[----:B------:R-:W-:Y:S02]  /*4db0*/  SHF.L.U32 R2, R96, 0x1f, RZ ;  /* 0x0000001f60027819 */ /* 0x000fe400000006ff */
[----:B------:R-:W-:Y:S02]  /*4dc0*/  LEA R16, R103, UR48, 0x4 ;  /* 0x0000003067107c11 */ /* 0x000fe4000f8e20ff */
[----:B------:R-:W2:Y:S02]  /*4dd0*/  SYNCS.PHASECHK.TRANS64.TRYWAIT P0, [R0+URZ+0xc0], R2 ;  /* 0x0000c002000075a7 */ /* 0x000ea400080011ff */
[----:B--2---:R-:W-:Y:S05]  /*4de0*/  @!P0 BRA `(.L_x_84) ;  /* 0x0000003000d88947 */ /* 0x004fea0003800000 */
.L_x_164:
[----:B------:R-:W4:Y:S01]  /*4df0*/  LDC.64 R10, c[0x0][0xb10] ;  /* 0x0002c400ff0a7b82 */ /* 0x000f220000000a00 */
[----:B------:R-:W3:Y:S01]  /*4e00*/  LDS.128 R16, [R16+0x150] ;  /* 0x0001500010107984 */ /* 0x000ee20000000c00 */
[----:B-1----:R-:W-:Y:S01]  /*4e10*/  ISETP.NE.AND P1, PT, R41, 0x1, PT ;  /* 0x000000012900780c */ /* 0x002fe20003f25270 */
[----:B--2---:R-:W-:Y:S01]  /*4e20*/  VIADD R0, R0, 0xd0 ;  /* 0x000000d000007836 */ /* 0x004fe20000000000 */
[----:B------:R-:W-:Y:S04]  /*4e30*/  ISETP.GE.AND P0, PT, R40, 0x1, PT ;  /* 0x000000012800780c */ /* 0x000fe80003f06270 */
[----:B------:R-:W1:Y:S01]  /*4e40*/  LDC.64 R8, c[0x0][0xb18] ;  /* 0x0002c600ff087b82 */ /* 0x000e620000000a00 */
[----:B------:R-:W-:Y:S01]  /*4e50*/  PRMT R0, RZ, 0x654, R0 ;  /* 0x00000654ff007816 */ /* 0x000fe20000000000 */
[----:B------:R-:W-:Y:S01]  /*4e60*/  @!PT LDS RZ, [RZ] ;  /* 0x00000000fffff984 */ /* 0x000fe20000000800 */
[----:B------:R-:W-:Y:S01]  /*4e70*/  @!PT LDS RZ, [RZ] ;  /* 0x00000000fffff984 */ /* 0x000fe20000000800 */
[----:B------:R-:W-:Y:S01]  /*4e80*/  @!PT LDS RZ, [RZ] ;  /* 0x00000000fffff984 */ /* 0x000fe20000000800 */
[----:B------:R-:W-:Y:S01]  /*4e90*/  @!PT LDS RZ, [RZ] ;  /* 0x00000000fffff984 */ /* 0x000fe20000000800 */
[----:B------:R2:W-:Y:S06]  /*4ea0*/  MEMBAR.ALL.CTA ;  /* 0x0000000000007992 */ /* 0x0005ec0000008000 */
[----:B--2---:R-:W2:Y:S01]  /*4eb0*/  FENCE.VIEW.ASYNC.S ;  /* 0x00000000000073c6 */ /* 0x004ea20000000000 */
[----:B------:R-:W1:Y:S08]  /*4ec0*/  @!P1 LDC R12, c[0x0][0xb20] ;  /* 0x0002c800ff0c9b82 */ /* 0x000e700000000800 */
[----:B------:R-:W1:Y:S01]  /*4ed0*/  @!P1 LDC R7, c[0x0][0xb0c] ;  /* 0x0002c300ff079b82 */ /* 0x000e620000000800 */
[----:B--2---:R2:W-:Y:S01]  /*4ee0*/  SYNCS.ARRIVE.TRANS64.RED.A1T0 RZ, [R0+URZ], RZ ;  /* 0x000000ff00ff79a7 */ /* 0x0045e200081004ff */
[----:B---3--:R-:W-:Y:S04]  /*4ef0*/  LOP3.LUT P4, RZ, R18, 0x1, RZ, 0xc0, !PT ;  /* 0x0000000112ff7812 */ /* 0x008fe8000788c0ff */
[----:B------:R-:W-:Y:S09]  /*4f00*/  P2R R101, PR, RZ, 0x10 ;  /* 0x00000010ff657803 */ /* 0x000ff20000000000 */
[----:B------:R-:W-:Y:S02]  /*4f10*/  @P4 MOV R44, R16 ;  /* 0x00000010002c4202 */ /* 0x000fe40000000f00 */
[----:B------:R-:W-:Y:S01]  /*4f20*/  @P4 LOP3.LUT R43, R17, 0xffff, RZ, 0xc0, !PT ;  /* 0x0000ffff112b4812 */ /* 0x000fe200078ec0ff */
[----:B--2-4-:R-:W-:Y:S06]  /*4f30*/  @!P0 BRA `(.L_x_85) ;  /* 0x0000000000a48947 */ /* 0x014fec0003800000 */
[----:B------:R-:W-:Y:S01]  /*4f40*/  IMAD.HI.U32 R0, R90, R39, RZ ;  /* 0x000000275a007227 */ /* 0x000fe200078e00ff */
[----:B------:R-:W-:Y:S02]  /*4f50*/  ISETP.NE.AND P0, PT, R38, 0x1, PT ;  /* 0x000000012600780c */ /* 0x000fe40003f05270 */
[----:B------:R-:W-:Y:S01]  /*4f60*/  ISETP.NE.AND P2, PT, R40, 0x1, PT ;  /* 0x000000012800780c */ /* 0x000fe20003f45270 */
[----:B------:R-:W-:Y:S01]  /*4f70*/  IMAD.HI.U32 R4, R91, R84, RZ ;  /* 0x000000545b047227 */ /* 0x000fe200078e00ff */
[----:B------:R-:W-:Y:S02]  /*4f80*/  SHF.R.U32.HI R0, RZ, R89, R0 ;  /* 0x00000059ff007219 */ /* 0x000fe40000011600 */
[----:B------:R-:W-:Y:S01]  /*4f90*/  ISETP.NE.AND P3, PT, R42, 0x1, PT ;  /* 0x000000012a00780c */ /* 0x000fe20003f65270 */
[----:B------:R-:W-:Y:S01]  /*4fa0*/  IMAD.HI.U32 R6, R43, R39, RZ ;  /* 0x000000272b067227 */ /* 0x000fe200078e00ff */
[-C--:B------:R-:W-:Y:S02]  /*4fb0*/  SHF.R.U32.HI R4, RZ, R85.reuse, R4 ;  /* 0x00000055ff047219 */ /* 0x080fe40000011604 */
[----:B------:R-:W-:Y:S01]  /*4fc0*/  SEL R0, R90, R0, !P0 ;  /* 0x000000005a007207 */ /* 0x000fe20004000000 */
[----:B------:R-:W-:Y:S01]  /*4fd0*/  IMAD.HI.U32 R5, R44, R84, RZ ;  /* 0x000000542c057227 */ /* 0x000fe200078e00ff */
[----:B------:R-:W-:Y:S03]  /*4fe0*/  SEL R4, R91, R4, !P3 ;  /* 0x000000045b047207 */ /* 0x000fe60005800000 */
[-C--:B------:R-:W-:Y:S01]  /*4ff0*/  IMAD.HI.U32 R3, R0, R36.reuse, RZ ;  /* 0x0000002400037227 */ /* 0x080fe200078e00ff */
[----:B------:R-:W-:Y:S03]  /*5000*/  SHF.R.U32.HI R5, RZ, R85, R5 ;  /* 0x00000055ff057219 */ /* 0x000fe60000011605 */
[----:B------:R-:W-:Y:S01]  /*5010*/  IMAD.HI.U32 R2, R4, R36, RZ ;  /* 0x0000002404027227 */ /* 0x000fe200078e00ff */
[----:B------:R-:W-:Y:S02]  /*5020*/  @P2 SHF.R.U32.HI R0, RZ, R37, R3 ;  /* 0x00000025ff002219 */ /* 0x000fe40000011603 */
[----:B------:R-:W-:Y:S02]  /*5030*/  SHF.R.U32.HI R3, RZ, R89, R6 ;  /* 0x00000059ff037219 */ /* 0x000fe40000011606 */
[----:B------:R-:W-:Y:S01]  /*5040*/  @P2 SHF.R.U32.HI R4, RZ, R37, R2 ;  /* 0x00000025ff042219 */ /* 0x000fe20000011602 */
[----:B------:R-:W-:Y:S01]  /*5050*/  IMAD R0, R40, R0, RZ ;  /* 0x0000000028007224 */ /* 0x000fe200078e02ff */
[----:B------:R-:W-:Y:S02]  /*5060*/  SEL R3, R43, R3, !P0 ;  /* 0x000000032b037207 */ /* 0x000fe40004000000 */
[----:B------:R-:W-:Y:S01]  /*5070*/  SEL R2, R44, R5, !P3 ;  /* 0x000000052c027207 */ /* 0x000fe20005800000 */
[----:B------:R-:W-:Y:S01]  /*5080*/  IMAD R5, R40, R4, RZ ;  /* 0x0000000428057224 */ /* 0x000fe200078e02ff */
[C---:B------:R-:W-:Y:S01]  /*5090*/  ISETP.GE.AND P0, PT, R3.reuse, R0, PT ;  /* 0x000000000300720c */ /* 0x040fe20003f06270 */
[C---:B------:R-:W-:Y:S03]  /*50a0*/  IMAD.HI.U32 R0, R3.reuse, R36, RZ ;  /* 0x0000002403007227 */ /* 0x040fe600078e00ff */
[C---:B------:R-:W-:Y:S02]  /*50b0*/  ISETP.GE.OR P0, PT, R2.reuse, R5, P0 ;  /* 0x000000050200720c */ /* 0x040fe40000706670 */
[----:B------:R-:W-:Y:S04]  /*50c0*/  SHF.R.U32.HI R0, RZ, R37, R0 ;  /* 0x00000025ff007219 */ /* 0x000fe80000011600 */
[C---:B------:R-:W-:Y:S05]  /*50d0*/  SEL R6, R3.reuse, R0, !P2 ;  /* 0x0000000003067207 */ /* 0x040fea0005000000 */
        /* <DEDUP_REMOVED lines=14> */
[----:B------:R-:W-:Y:S07]  /*51c0*/  IMAD R43, R3, R38, R43 ;  /* 0x00000026032b7224 */ /* 0x000fee00078e022b */
.L_x_85:
[----:B-1----:R-:W-:Y:S01]  /*51d0*/  @!P1 ISETP.NE.AND P0, PT, R8, 0x1, PT ;  /* 0x000000010800980c */ /* 0x002fe20003f05270 */
[----:B------:R-:W-:Y:S01]  /*51e0*/  @!P1 IMAD.HI.U32 R0, R44, R10, RZ ;  /* 0x0000000a2c009227 */ /* 0x000fe200078e00ff */
[----:B------:R-:W-:Y:S01]  /*51f0*/  @!P1 ISETP.NE.AND P2, PT, R7, 0x1, PT ;  /* 0x000000010700980c */ /* 0x000fe20003f45270 */
[----:B------:R-:W-:Y:S01]  /*5200*/  ULOP3.LUT UP0, URZ, UR52, 0x1b0, URZ, 0xc0, !UPT ;  /* 0x000001b034ff7892 */ /* 0x000fe2000f80c0ff */
[----:B------:R-:W-:Y:S01]  /*5210*/  R2UR UR42, R15 ;  /* 0x000000000f2a72ca */ /* 0x000fe200000e0000 */
[----:B------:R-:W-:Y:S01]  /*5220*/  @!P1 IMAD.HI.U32 R2, R43, R9, RZ ;  /* 0x000000092b029227 */ /* 0x000fe200078e00ff */
[----:B------:R-:W-:Y:S02]  /*5230*/  @!P1 SHF.R.U32.HI R0, RZ, R11, R0 ;  /* 0x0000000bff009219 */ /* 0x000fe40000011600 */
[----:B------:R-:W-:Y:S01]  /*5240*/  R2UR UR41, R14 ;  /* 0x000000000e2972ca */ /* 0x000fe200000e0000 */
[----:B------:R-:W-:Y:S01]  /*5250*/  VIADD R103, R103, 0x1 ;  /* 0x0000000167677836 */ /* 0x000fe20000000000 */
[----:B------:R-:W-:Y:S02]  /*5260*/  @!P1 SHF.R.U32.HI R2, RZ, R12, R2 ;  /* 0x0000000cff029219 */ /* 0x000fe40000011602 */
[----:B------:R-:W-:Y:S02]  /*5270*/  @!P1 SEL R3, R44, R0, !P2 ;  /* 0x000000002c039207 */ /* 0x000fe40005000000 */
[----:B------:R-:W-:Y:S02]  /*5280*/  @!P1 SEL R2, R43, R2, !P0 ;  /* 0x000000022b029207 */ /* 0x000fe40004000000 */
[----:B------:R-:W-:Y:S01]  /*5290*/  @P4 SHF.R.U32.HI R95, RZ, 0x10, R17 ;  /* 0x00000010ff5f4819 */ /* 0x000fe20000011611 */
[----:B------:R-:W-:Y:S02]  /*52a0*/  USHF.L.U32 UR42, UR42, 0x7, URZ ;  /* 0x000000072a2a7899 */ /* 0x000fe400080006ff */
[----:B------:R-:W-:Y:S02]  /*52b0*/  @!P1 IMAD.IADD R0, R2, 0x1, -R3 ;  /* 0x0000000102009824 */ /* 0x000fe400078e0a03 */
[----:B------:R-:W-:Y:S01]  /*52c0*/  @!P1 IMAD.IADD R2, R3, 0x1, -R2 ;  /* 0x0000000103029824 */ /* 0x000fe200078e0a02 */
[----:B------:R-:W-:Y:S01]  /*52d0*/  USHF.L.U32 UR41, UR41, 0x6, URZ ;  /* 0x0000000629297899 */ /* 0x000fe200080006ff */
[----:B------:R-:W-:Y:S02]  /*52e0*/  @!P1 IMAD R44, R0, R7, R44 ;  /* 0x00000007002c9224 */ /* 0x000fe400078e022c */
[----:B------:R-:W-:Y:S01]  /*52f0*/  @!P1 IMAD R43, R2, R8, R43 ;  /* 0x00000008022b9224 */ /* 0x000fe200078e022b */
[----:B------:R-:W-:Y:S08]  /*5300*/  BRA.U !UP0, `(.L_x_86) ;  /* 0x00000001087c7547 */ /* 0x000ff0000b800000 */
[----:B------:R-:W1:Y:S01]  /*5310*/  LDCU.64 UR8, c[0x4][0x80] ;  /* 0x01001000ff0877ac */ /* 0x000e620008000a00 */
[----:B------:R-:W-:Y:S01]  /*5320*/  MOV R2, 0x0 ;  /* 0x0000000000027802 */ /* 0x000fe20000000f00 */
[----:B------:R-:W-:Y:S02]  /*5330*/  HFMA2 R12, -RZ, RZ, 0, 5.9604644775390625e-08 ;  /* 0x00000001ff0c7431 */ /* 0x000fe400000001ff */
[----:B------:R-:W-:Y:S01]  /*5340*/  IMAD.MOV.U32 R8, RZ, RZ, 0x70 ;  /* 0x00000070ff087424 */ /* 0x000fe200078e00ff */
[----:B------:R2:W3:Y:S01]  /*5350*/  LDC.64 R14, c[0x4][R2] ;  /* 0x01000000020e7b82 */ /* 0x0004e20000000a00 */
[----:B------:R-:W4:Y:S01]  /*5360*/  LDCU.64 UR6, c[0x4][0x88] ;  /* 0x01001100ff0677ac */ /* 0x000f220008000a00 */
[----:B------:R-:W-:Y:S01]  /*5370*/  IMAD.MOV.U32 R13, RZ, RZ, RZ ;  /* 0x000000ffff0d7224 */ /* 0x000fe200078e00ff */
[----:B------:R-:W2:Y:S01]  /*5380*/  LDCU.64 UR4, c[0x4][0x8] ;  /* 0x01000100ff0477ac */ /* 0x000ea20008000a00 */
[----:B-1----:R-:W-:Y:S01]  /*5390*/  MOV R5, UR9 ;  /* 0x0000000900057c02 */ /* 0x002fe20008000f00 */
[----:B------:R-:W-:Y:S01]  /*53a0*/  IMAD.U32 R4, RZ, RZ, UR8 ;  /* 0x00000008ff047e24 */ /* 0x000fe2000f8e00ff */
[----:B----4-:R-:W-:Y:S01]  /*53b0*/  MOV R7, UR7 ;  /* 0x0000000700077c02 */ /* 0x010fe20008000f00 */
[----:B------:R-:W-:Y:S01]  /*53c0*/  IMAD.U32 R6, RZ, RZ, UR6 ;  /* 0x00000006ff067e24 */ /* 0x000fe2000f8e00ff */
[----:B--2---:R-:W-:Y:S01]  /*53d0*/  MOV R11, UR5 ;  /* 0x00000005000b7c02 */ /* 0x004fe20008000f00 */
[----:B------:R-:W-:Y:S02]  /*53e0*/  IMAD.U32 R10, RZ, RZ, UR4 ;  /* 0x00000004ff0a7e24 */ /* 0x000fe4000f8e00ff */
[----:B------:R-:W-:Y:S07]  /*53f0*/  LEPC R20, `(.L_x_87) ;  /* 0x000000001014794e */ /* 0x000fee0000000000 */
[----:B---3-5:R-:W-:Y:S05]  /*5400*/  CALL.ABS.NOINC R14 ;  /* 0x000000000e007343 */ /* 0x028fea0003c00000 */
.L_x_87:
[----:B------:R-:W1:Y:S01]  /*5410*/  LDCU.64 UR8, c[0x4][0x80] ;  /* 0x01001000ff0877ac */ /* 0x000e620008000a00 */
[----:B------:R-:W2:Y:S01]  /*5420*/  LDC.64 R2, c[0x4][R2] ;  /* 0x0100000002027b82 */ /* 0x000ea20000000a00 */
[----:B------:R-:W-:Y:S02]  /*5430*/  HFMA2 R12, -RZ, RZ, 0, 5.9604644775390625e-08 ;  /* 0x00000001ff0c7431 */ /* 0x000fe400000001ff */
[----:B------:R-:W-:Y:S02]  /*5440*/  IMAD.MOV.U32 R8, RZ, RZ, 0x70 ;  /* 0x00000070ff087424 */ /* 0x000fe400078e00ff */
[----:B------:R-:W-:Y:S01]  /*5450*/  IMAD.MOV.U32 R13, RZ, RZ, RZ ;  /* 0x000000ffff0d7224 */ /* 0x000fe200078e00ff */
[----:B------:R-:W3:Y:S01]  /*5460*/  LDCU.64 UR6, c[0x4][0x88] ;  /* 0x01001100ff0677ac */ /* 0x000ee20008000a00 */
[----:B------:R-:W4:Y:S01]  /*5470*/  LDCU.64 UR4, c[0x4][0x8] ;  /* 0x01000100ff0477ac */ /* 0x000f220008000a00 */
[----:B-1----:R-:W-:Y:S02]  /*5480*/  MOV R4, UR8 ;  /* 0x0000000800047c02 */ /* 0x002fe40008000f00 */
[----:B------:R-:W-:Y:S02]  /*5490*/  MOV R5, UR9 ;  /* 0x0000000900057c02 */ /* 0x000fe40008000f00 */
[----:B---3--:R-:W-:Y:S01]  /*54a0*/  MOV R7, UR7 ;  /* 0x0000000700077c02 */ /* 0x008fe20008000f00 */
[----:B------:R-:W-:Y:S01]  /*54b0*/  IMAD.U32 R6, RZ, RZ, UR6 ;  /* 0x00000006ff067e24 */ /* 0x000fe2000f8e00ff */
[----:B----4-:R-:W-:Y:S01]  /*54c0*/  MOV R11, UR5 ;  /* 0x00000005000b7c02 */ /* 0x010fe20008000f00 */
[----:B------:R-:W-:Y:S02]  /*54d0*/  IMAD.U32 R10, RZ, RZ, UR4 ;  /* 0x00000004ff0a7e24 */ /* 0x000fe4000f8e00ff */
[----:B------:R-:W-:Y:S07]  /*54e0*/  LEPC R20, `(.L_x_86) ;  /* 0x000000001014794e */ /* 0x000fee0000000000 */
[----:B--2---:R-:W-:Y:S05]  /*54f0*/  CALL.ABS.NOINC R2 ;  /* 0x0000000002007343 */ /* 0x004fea0003c00000 */
.L_x_86:
[----:B------:R-:W-:Y:S01]  /*5500*/  ISETP.NE.U32.AND P4, PT, R82, RZ, PT ;  /* 0x000000ff5200720c */ /* 0x000fe20003f85070 */
[----:B------:R-:W-:Y:S01]  /*5510*/  UISETP.NE.AND UP2, UPT, UR53, URZ, UPT ;  /* 0x000000ff3500728c */ /* 0x000fe2000bf45270 */
[----:B------:R-:W-:Y:S01]  /*5520*/  ISETP.NE.U32.AND P2, PT, RZ, UR38, PT ;  /* 0x00000026ff007c0c */ /* 0x000fe2000bf45070 */
[----:B------:R-:W-:Y:S01]  /*5530*/  UISETP.NE.U32.AND UP1, UPT, UR44, URZ, UPT ;  /* 0x000000ff2c00728c */ /* 0x000fe2000bf25070 */
[----:B------:R-:W-:Y:S01]  /*5540*/  ISETP.NE.AND.EX P4, PT, R83, RZ, PT, P4 ;  /* 0x000000ff5300720c */ /* 0x000fe20003f85340 */
[----:B------:R-:W-:Y:S01]  /*5550*/  UPLOP3.LUT UP0, UPT, UPT, UPT, UPT, 0x40, 0x4 ;  /* 0x000000000004789c */ /* 0x000fe20003f0e870 */
[----:B------:R-:W-:Y:S01]  /*5560*/  ISETP.NE.AND.EX P2, PT, RZ, UR39, PT, P2 ;  /* 0x00000027ff007c0c */ /* 0x000fe2000bf45320 */
[----:B------:R-:W-:Y:S01]  /*5570*/  UISETP.NE.AND.EX UP1, UPT, UR45, URZ, UPT, UP1 ;  /* 0x000000ff2d00728c */ /* 0x000fe2000bf25310 */
[----:B------:R-:W-:Y:S04]  /*5580*/  PLOP3.LUT P1, PT, PT, PT, UP2, 0x80, 0x8 ;  /* 0x000000000008781c */ /* 0x000fe80003f2f028 */
[----:B------:R-:W-:Y:S06]  /*5590*/  @UP2 UPLOP3.LUT UP0, UPT, UPT, UPT, UP1, 0x80, 0x8 ;  /* 0x000000000008289c */ /* 0x000fec0003f0f010 */
[----:B------:R-:W-:Y:S01]  /*55a0*/  PLOP3.LUT P0, PT, PT, PT, UP0, 0x80, 0x8 ;  /* 0x000000000008781c */ /* 0x000fe20003f0f008 */
[----:B------:R-:W-:Y:S01]  /*55b0*/  @!UPT UIADD3 URZ, UPT, UPT, URZ, URZ, URZ ;  /* 0x000000fffffff290 */ /* 0x000fe2000fffe0ff */
[----:B------:R-:W-:Y:S11]  /*55c0*/  BRA.U !UP1, `(.L_x_88) ;  /* 0x0000000109387547 */ /* 0x000ff6000b800000 */
[----:B------:R-:W-:Y:S01]  /*55d0*/  UISETP.NE.U32.AND UP0, UPT, UR38, URZ, UPT ;  /* 0x000000ff2600728c */ /* 0x000fe2000bf05070 */
[----:B------:R-:W-:Y:S02]  /*55e0*/  HFMA2 R0, -RZ, RZ, 0, 5.9604644775390625e-08 ;  /* 0x00000001ff007431 */ /* 0x000fe400000001ff */
[----:B------:R-:W-:Y:S01]  /*55f0*/  IMAD.MOV.U32 R88, RZ, RZ, 0x1 ;  /* 0x00000001ff587424 */ /* 0x000fe200078e00ff */
[----:B------:R-:W-:Y:S06]  /*5600*/  UISETP.NE.AND.EX UP0, UPT, UR39, URZ, UPT, UP0 ;  /* 0x000000ff2700728c */ /* 0x000fec000bf05300 */
[----:B------:R-:W-:Y:S05]  /*5610*/  PLOP3.LUT P3, PT, PT, PT, UP0, 0x80, 0x8 ;  /* 0x000000000008781c */ /* 0x000fea0003f6f008 */
[----:B------:R-:W1:Y:S01]  /*5620*/  @UP0 LDCU.64 UR6, c[0x0][0x888] ;  /* 0x00011100ff0607ac */ /* 0x000e620008000a00 */
[----:B------:R-:W-:Y:S07]  /*5630*/  @UP0 UIMAD UR4, UR36, UR44, URZ ;  /* 0x0000002c240402a4 */ /* 0x000fee000f8e02ff */
[----:B------:R-:W-:Y:S01]  /*5640*/  @!P3 PRMT R88, R0, 0x7610, R88 ;  /* 0x000076100058b816 */ /* 0x000fe20000000058 */
[----:B-1----:R-:W-:Y:S03]  /*5650*/  @UP0 UIMAD.WIDE UR6, UR4, 0x4, UR6 ;  /* 0x00000004040608a5 */ /* 0x002fe6000f8e0206 */
[----:B------:R-:W1:Y:S03]  /*5660*/  @!UP0 LDCU UR4, c[0x0][0x880] ;  /* 0x00011000ff0487ac */ /* 0x000e660008000800 */
[----:B------:R-:W-:Y:S01]  /*5670*/  IMAD.U32 R2, RZ, RZ, UR6 ;  /* 0x00000006ff027e24 */ /* 0x000fe2000f8e00ff */
[----:B------:R-:W-:Y:S05]  /*5680*/  MOV R3, UR7 ;  /* 0x0000000700037c02 */ /* 0x000fea0008000f00 */
[----:B-----5:R2:W5:Y:S02]  /*5690*/  @P3 LDG.E R49, desc[UR46][R2.64] ;  /* 0x0000002e02313981 */ /* 0x020564000c1e1900 */
[----:B-12---:R-:W-:Y:S02]  /*56a0*/  @!P3 IMAD.U32 R49, RZ, RZ, UR4 ;  /* 0x00000004ff31be24 */ /* 0x006fe4000f8e00ff */
.L_x_88:
[----:B------:R-:W-:Y:S05]  /*56b0*/  @!P4 BRA `(.L_x_89) ;  /* 0x000000000020c947 */ /* 0x000fea0003800000 */
[----:B------:R-:W-:Y:S04]  /*56c0*/  ISETP.NE.U32.AND P3, PT, R80, RZ, PT ;  /* 0x000000ff5000720c */ /* 0x000fe80003f65070 */
[----:B------:R-:W-:Y:S11]  /*56d0*/  ISETP.NE.AND.EX P3, PT, R81, RZ, PT, P3 ;  /* 0x000000ff5100720c */ /* 0x000ff60003f65330 */
[----:B------:R-:W-:Y:S02]  /*56e0*/  @!UPT UIADD3 URZ, UPT, UPT, URZ, URZ, URZ ;  /* 0x000000fffffff290 */ /* 0x000fe4000fffe0ff */
[----:B------:R-:W1:Y:S01]  /*56f0*/  @P3 LDC.64 R2, c[0x0][0x8a8] ;  /* 0x00022a00ff023b82 */ /* 0x000e620000000a00 */
[----:B------:R-:W-:Y:S04]  /*5700*/  @P3 IMAD R0, R82, UR36, RZ ;  /* 0x0000002452003c24 */ /* 0x000fe8000f8e02ff */
[----:B-1----:R-:W-:Y:S05]  /*5710*/  @P3 IMAD.WIDE R2, R0, 0x4, R2 ;  /* 0x0000000400023825 */ /* 0x002fea00078e0202 */
[----:B-----5:R1:W5:Y:S02]  /*5720*/  @P3 LDG.E R47, desc[UR46][R2.64] ;  /* 0x0000002e022f3981 */ /* 0x020364000c1e1900 */
[----:B-1----:R-:W2:Y:S02]  /*5730*/  @!P3 LDC R47, c[0x0][0x8a0] ;  /* 0x00022800ff2fbb82 */ /* 0x002ea40000000800 */
.L_x_89:
[----:B-----5:R-:W-:Y:S01]  /*5740*/  FSETP.NEU.AND P3, PT, R49, RZ, PT ;  /* 0x000000ff3100720b */ /* 0x020fe20003f6d000 */
[----:B------:R-:W-:Y:S01]  /*5750*/  ULOP3.LUT UR4, UR51, 0x1, URZ, 0x3c, !UPT ;  /* 0x0000000133047892 */ /* 0x000fe2000f8e3cff */
[----:B------:R-:W-:Y:S01]  /*5760*/  SEL R4, RZ, 0xffffffff, P2 ;  /* 0xffffffffff047807 */ /* 0x000fe20001000000 */
[----:B------:R-:W-:Y:S01]  /*5770*/  IMAD.U32 R72, RZ, RZ, UR56 ;  /* 0x00000038ff487e24 */ /* 0x000fe2000f8e00ff */
[----:B------:R-:W-:Y:S01]  /*5780*/  @P1 LOP3.LUT P2, RZ, R88, 0xff, RZ, 0xc0, !PT ;  /* 0x000000ff58ff1812 */ /* 0x000fe2000784c0ff */
[----:B------:R-:W-:Y:S01]  /*5790*/  IMAD.SHL.U32 R106, R94, 0x10, RZ ;  /* 0x000000105e6a7824 */ /* 0x000fe200078e00ff */
[----:B------:R-:W-:Y:S01]  /*57a0*/  @P1 SEL R0, RZ, 0xffffffff, P3 ;  /* 0xffffffffff001807 */ /* 0x000fe20001800000 */
[----:B------:R-:W-:Y:S01]  /*57b0*/  IMAD.U32 R107, RZ, RZ, UR4 ;  /* 0x00000004ff6b7e24 */ /* 0x000fe2000f8e00ff */
[----:B------:R-:W-:Y:S01]  /*57c0*/  LEA R73, R45, UR48, 0x3 ;  /* 0x000000302d497c11 */ /* 0x000fe2000f8e18ff */
[----:B------:R-:W-:Y:S01]  /*57d0*/  IMAD.SHL.U32 R72, R72, 0x2000, RZ ;  /* 0x0000200048487824 */ /* 0x000fe200078e00ff */
[----:B------:R-:W-:Y:S01]  /*57e0*/  @P0 SEL R0, R4, R0, !P2 ;  /* 0x0000000004000207 */ /* 0x000fe20005000000 */
[----:B------:R-:W-:Y:S01]  /*57f0*/  IMAD.SHL.U32 R105, R93, 0x10, RZ ;  /* 0x000000105d697824 */ /* 0x000fe200078e00ff */
[----:B------:R-:W-:Y:S01]  /*5800*/  PLOP3.LUT P2, PT, PT, PT, UP1, 0x80, 0x8 ;  /* 0x000000000008781c */ /* 0x000fe20003f4f018 */
[----:B------:R-:W-:Y:S01]  /*5810*/  IMAD.IADD R67, R99, 0x1, R72 ;  /* 0x0000000163437824 */ /* 0x000fe200078e0248 */
[----:B------:R-:W-:Y:S01]  /*5820*/  @P1 LOP3.LUT R0, R0, 0x1, RZ, 0xc0, !PT ;  /* 0x0000000100001812 */ /* 0x000fe200078ec0ff */
[----:B------:R-:W-:Y:S01]  /*5830*/  BSSY B1, `(.L_x_90) ;  /* 0x0000039000017945 */ /* 0x000fe20003800000 */
[----:B------:R-:W-:Y:S01]  /*5840*/  LOP3.LUT P4, R102, R88, 0xff, RZ, 0xc0, !PT ;  /* 0x000000ff58667812 */ /* 0x000fe2000788c0ff */
[----:B------:R-:W-:Y:S01]  /*5850*/  IMAD.IADD R66, R67, 0x1, R106 ;  /* 0x0000000143427824 */ /* 0x000fe200078e026a */
[----:B------:R-:W-:Y:S01]  /*5860*/  ISETP.NE.U32.OR P5, PT, R0, 0x1, !P1 ;  /* 0x000000010000780c */ /* 0x000fe20004fa5470 */
[----:B------:R-:W-:Y:S01]  /*5870*/  IMAD.U32 R0, RZ, RZ, UR56 ;  /* 0x00000038ff007e24 */ /* 0x000fe2000f8e00ff */
[----:B------:R-:W-:Y:S01]  /*5880*/  SEL R3, RZ, 0xffffffff, P3 ;  /* 0xffffffffff037807 */ /* 0x000fe20001800000 */
[----:B------:R-:W-:Y:S01]  /*5890*/  IMAD.MOV.U32 R75, RZ, RZ, 0x1 ;  /* 0x00000001ff4b7424 */ /* 0x000fe200078e00ff */
[----:B------:R-:W-:Y:S01]  /*58a0*/  P2R R104, PR, RZ, 0x20 ;  /* 0x00000020ff687803 */ /* 0x000fe20000000000 */
[----:B------:R-:W-:Y:S01]  /*58b0*/  IMAD R48, R45, 0x40, R46 ;  /* 0x000000402d307824 */ /* 0x000fe200078e022e */
[----:B------:R-:W-:Y:S01]  /*58c0*/  LEA R0, R0, UR48, 0x3 ;  /* 0x0000003000007c11 */ /* 0x000fe2000f8e18ff */
[----:B------:R-:W-:Y:S01]  /*58d0*/  IMAD.U32 R74, RZ, RZ, UR56 ;  /* 0x00000038ff4a7e24 */ /* 0x000fe2000f8e00ff */
[----:B------:R-:W-:Y:S02]  /*58e0*/  @P2 SEL R3, R4, R3, !P4 ;  /* 0x0000000304032207 */ /* 0x000fe40006000000 */
[----:B------:R-:W-:Y:S02]  /*58f0*/  CS2R R78, SRZ ;  /* 0x00000000004e7805 */ /* 0x000fe4000001ff00 */
[----:B------:R-:W-:Y:S02]  /*5900*/  CS2R R76, SRZ ;  /* 0x00000000004c7805 */ /* 0x000fe4000001ff00 */
[----:B------:R-:W-:Y:S02]  /*5910*/  CS2R R70, SRZ ;  /* 0x0000000000467805 */ /* 0x000fe4000001ff00 */
[----:B------:R-:W-:Y:S02]  /*5920*/  LOP3.LUT R3, R3, 0x1, RZ, 0xc0, !PT ;  /* 0x0000000103037812 */ /* 0x000fe400078ec0ff */
[----:B------:R-:W-:Y:S02]  /*5930*/  CS2R R68, SRZ ;  /* 0x0000000000447805 */ /* 0x000fe4000001ff00 */
[----:B------:R-:W-:Y:S02]  /*5940*/  @P5 SHF.L.U32 R2, R107, 0x1f, RZ ;  /* 0x0000001f6b025819 */ /* 0x000fe400000006ff */
[----:B------:R-:W-:Y:S02]  /*5950*/  CS2R R62, SRZ ;  /* 0x00000000003e7805 */ /* 0x000fe4000001ff00 */
[----:B------:R-:W-:Y:S02]  /*5960*/  ISETP.NE.U32.AND P2, PT, R3, 0x1, PT ;  /* 0x000000010300780c */ /* 0x000fe40003f45070 */
[----:B------:R-:W-:Y:S01]  /*5970*/  CS2R R60, SRZ ;  /* 0x00000000003c7805 */ /* 0x000fe2000001ff00 */
[----:B------:R1:W3:Y:S01]  /*5980*/  @P5 SYNCS.PHASECHK.TRANS64.TRYWAIT P1, [R0+URZ+0x80], R2 ;  /* 0x00008002000055a7 */ /* 0x0002e200080211ff */
[----:B------:R-:W-:Y:S02]  /*5990*/  CS2R R58, SRZ ;  /* 0x00000000003a7805 */ /* 0x000fe4000001ff00 */
[----:B------:R-:W-:Y:S02]  /*59a0*/  P2R R108, PR, RZ, 0x4 ;  /* 0x00000004ff6c7803 */ /* 0x000fe40000000000 */
[----:B------:R-:W-:Y:S01]  /*59b0*/  CS2R R56, SRZ ;  /* 0x0000000000387805 */ /* 0x000fe2000001ff00 */
[----:B------:R-:W-:Y:S02]  /*59c0*/  IMAD.IADD R65, R67, 0x1, R105 ;  /* 0x0000000143417824 */ /* 0x000fe400078e0269 */
[----:B------:R-:W-:Y:S01]  /*59d0*/  IMAD.IADD R64, R98, 0x1, R66 ;  /* 0x0000000162407824 */ /* 0x000fe200078e0242 */
[----:B-1----:R-:W-:Y:S04]  /*59e0*/  SHF.L.U32 R2, R97, 0x1f, RZ ;  /* 0x0000001f61027819 */ /* 0x002fe800000006ff */
[----:B------:R1:W4:Y:S01]  /*59f0*/  SYNCS.PHASECHK.TRANS64.TRYWAIT P0, [R73+URZ+0xe0], R2 ;  /* 0x0000e002490075a7 */ /* 0x00032200080011ff */
[----:B---3--:R-:W-:Y:S01]  /*5a00*/  @P5 SEL R75, RZ, 0x1, !P1 ;  /* 0x00000001ff4b5807 */ /* 0x008fe20004800000 */
[----:B-1----:R-:W-:Y:S06]  /*5a10*/  @!P5 BRA `(.L_x_91) ;  /* 0x000000000068d947 */ /* 0x002fec0003800000 */
[----:B------:R-:W-:Y:S01]  /*5a20*/  ISETP.NE.AND P1, PT, R75, RZ, PT ;  /* 0x000000ff4b00720c */ /* 0x000fe20003f25270 */
[----:B------:R-:W-:Y:S01]  /*5a30*/  BSSY B0, `(.L_x_92) ;  /* 0x000000d000007945 */ /* 0x000fe20003800000 */
[----:B------:R-:W-:Y:S02]  /*5a40*/  CS2R R58, SRZ ;  /* 0x00000000003a7805 */ /* 0x000fe4000001ff00 */
[----:B------:R-:W-:Y:S02]  /*5a50*/  CS2R R56, SRZ ;  /* 0x0000000000387805 */ /* 0x000fe4000001ff00 */
[----:B------:R-:W-:Y:S02]  /*5a60*/  CS2R R62, SRZ ;  /* 0x00000000003e7805 */ /* 0x000fe4000001ff00 */
[----:B------:R-:W-:Y:S02]  /*5a70*/  CS2R R60, SRZ ;  /* 0x00000000003c7805 */ /* 0x000fe4000001ff00 */
[----:B------:R-:W-:Y:S02]  /*5a80*/  CS2R R70, SRZ ;  /* 0x0000000000467805 */ /* 0x000fe4000001ff00 */
[----:B------:R-:W-:Y:S02]  /*5a90*/  CS2R R68, SRZ ;  /* 0x0000000000447805 */ /* 0x000fe4000001ff00 */
[----:B------:R-:W-:Y:S02]  /*5aa0*/  CS2R R78, SRZ ;  /* 0x00000000004e7805 */ /* 0x000fe4000001ff00 */
[----:B------:R-:W-:Y:S01]  /*5ab0*/  CS2R R76, SRZ ;  /* 0x00000000004c7805 */ /* 0x000fe2000001ff00 */
[----:B------:R-:W-:Y:S06]  /*5ac0*/  @P1 BRA `(.L_x_93) ;  /* 0x00000000000c1947 */ /* 0x000fec0003800000 */
[----:B------:R-:W-:Y:S04]  /*5ad0*/  SHF.L.U32 R3, R107, 0x1f, RZ ;  /* 0x0000001f6b037819 */ /* 0x000fe800000006ff */
[----:B------:R-:W1:Y:S02]  /*5ae0*/  SYNCS.PHASECHK.TRANS64.TRYWAIT P1, [R0+URZ+0x80], R3 ;  /* 0x00008003000075a7 */ /* 0x000e6400080211ff */
[----:B-1----:R-:W-:Y:S05]  /*5af0*/  @!P1 BRA `(.L_x_94) ;  /* 0x0000002400a89947 */ /* 0x002fea0003800000 */
.L_x_93:
[----:B------:R-:W-:Y:S05]  /*5b00*/  BSYNC B0 ;  /* 0x0000000000007941 */ /* 0x000fea0003800000 */
.L_x_92:
[----:B------:R-:W-:Y:S01]  /*5b10*/  ISETP.NE.AND P1, PT, R108, RZ, PT ;  /* 0x000000ff6c00720c */ /* 0x000fe20003f25270 */
[----:B------:R-:W-:Y:S04]  /*5b20*/  UIADD3 UR5, UPT, UPT, UR56, 0x1, URZ ;  /* 0x0000000138057890 */ /* 0x000fe8000fffe0ff */
[----:B------:R-:W-:Y:S04]  /*5b30*/  UISETP.NE.AND UP0, UPT, UR5, 0x3, UPT ;  /* 0x000000030500788c */ /* 0x000fe8000bf05270 */
[----:B------:R-:W-:Y:S02]  /*5b40*/  USEL UR4, URZ, 0x1, UP0 ;  /* 0x00000001ff047887 */ /* 0x000fe40008000000 */
[----:B------:R-:W-:Y:S02]  /*5b50*/  USEL UR5, UR5, URZ, UP0 ;  /* 0x000000ff05057287 */ /* 0x000fe40008000000 */
[----:B------:R3:W1:Y:S02]  /*5b60*/  @P1 LDS.128 R56, [R67] ;  /* 0x0000000043381984 */ /* 0x0006640000000c00 */
[----:B------:R-:W-:Y:S02]  /*5b70*/  LOP3.LUT R107, R107, UR4, RZ, 0x3c, !PT ;  /* 0x000000046b6b7c12 */ /* 0x000fe4000f8e3cff */
[----:B------:R3:W1:Y:S01]  /*5b80*/  @P1 LDS.128 R60, [R66+0x10] ;  /* 0x00001000423c1984 */ /* 0x0006620000000c00 */
[----:B------:R-:W-:Y:S03]  /*5b90*/  IMAD.U32 R74, RZ, RZ, UR5 ;  /* 0x00000005ff4a7e24 */ /* 0x000fe6000f8e00ff */
[----:B------:R3:W1:Y:S04]  /*5ba0*/  @P1 LDS.128 R68, [R65+0x20] ;  /* 0x0000200041441984 */ /* 0x0006680000000c00 */
[----:B------:R3:W1:Y:S02]  /*5bb0*/  @P1 LDS.128 R76, [R64+0x10] ;  /* 0x00001000404c1984 */ /* 0x0006640000000c00 */
.L_x_91:
[----:B------:R-:W-:Y:S05]  /*5bc0*/  BSYNC B1 ;  /* 0x0000000000017941 */ /* 0x000fea0003800000 */
.L_x_90:
[----:B-1----:R-:W-:Y:S04]  /*5bd0*/  SHF.R.U32.HI R0, RZ, 0x15, R48 ;  /* 0x00000015ff007819 */ /* 0x002fe80000011630 */
[----:B------:R-:W-:Y:S01]  /*5be0*/  LOP3.LUT P1, RZ, R0, 0x3, R92, 0x48, !PT ;  /* 0x0000000300ff7812 */ /* 0x000fe2000782485c */
[----:B------:R-:W-:Y:S01]  /*5bf0*/  @!UPT UIADD3 URZ, UPT, UPT, URZ, URZ, URZ ;  /* 0x000000fffffff290 */ /* 0x000fe2000fffe0ff */
[----:B----4-:R-:W-:Y:S11]  /*5c00*/  @P0 BRA `(.L_x_95) ;  /* 0x0000000000080947 */ /* 0x010ff60003800000 */
[----:B------:R-:W1:Y:S02]  /*5c10*/  SYNCS.PHASECHK.TRANS64.TRYWAIT P0, [R73+URZ+0xe0], R2 ;  /* 0x0000e002490075a7 */ /* 0x000e6400080011ff */
[----:B-1----:R-:W-:Y:S05]  /*5c20*/  @!P0 BRA `(.L_x_96) ;  /* 0x0000002400708947 */ /* 0x002fea0003800000 */
.L_x_95:
[----:B------:R-:W-:Y:S05]  /*5c30*/  @!P1 BRA `(.L_x_97) ;  /* 0x0000000000409947 */ /* 0x000fea0003800000 */
[----:B------:R-:W4:Y:S01]  /*5c40*/  LDCU.64 UR8, c[0x4][0x70] ;  /* 0x01000e00ff0877ac */ /* 0x000f220008000a00 */
[----:B------:R-:W-:Y:S01]  /*5c50*/  MOV R3, 0x0 ;  /* 0x0000000000037802 */ /* 0x000fe20000000f00 */
[----:B------:R-:W-:Y:S02]  /*5c60*/  HFMA2 R12, -RZ, RZ, 0, 5.9604644775390625e-08 ;  /* 0x00000001ff0c7431 */ /* 0x000fe400000001ff */
[----:B------:R-:W-:Y:S02]  /*5c70*/  IMAD.MOV.U32 R8, RZ, RZ, 0x192 ;  /* 0x00000192ff087424 */ /* 0x000fe400078e00ff */
[----:B------:R-:W-:Y:S01]  /*5c80*/  IMAD.MOV.U32 R13, RZ, RZ, RZ ;  /* 0x000000ffff0d7224 */ /* 0x000fe200078e00ff */
[----:B------:R-:W5:Y:S01]  /*5c90*/  LDCU.64 UR6, c[0x4][0x78] ;  /* 0x01000f00ff0677ac */ /* 0x000f620008000a00 */
[----:B-1----:R-:W1:Y:S01]  /*5ca0*/  LDC.64 R2, c[0x4][R3] ;  /* 0x0100000003027b82 */ /* 0x002e620000000a00 */
[----:B------:R-:W2:Y:S01]  /*5cb0*/  LDCU.64 UR4, c[0x4][0x10] ;  /* 0x01000200ff0477ac */ /* 0x000ea20008000a00 */
[----:B----4-:R-:W-:Y:S01]  /*5cc0*/  MOV R5, UR9 ;  /* 0x0000000900057c02 */ /* 0x010fe20008000f00 */
[----:B------:R-:W-:Y:S01]  /*5cd0*/  IMAD.U32 R4, RZ, RZ, UR8 ;  /* 0x00000008ff047e24 */ /* 0x000fe2000f8e00ff */
[----:B-----5:R-:W-:Y:S01]  /*5ce0*/  MOV R7, UR7 ;  /* 0x0000000700077c02 */ /* 0x020fe20008000f00 */
[----:B------:R-:W-:Y:S01]  /*5cf0*/  IMAD.U32 R6, RZ, RZ, UR6 ;  /* 0x00000006ff067e24 */ /* 0x000fe2000f8e00ff */
[----:B--2---:R-:W-:Y:S01]  /*5d00*/  MOV R11, UR5 ;  /* 0x00000005000b7c02 */ /* 0x004fe20008000f00 */
[----:B------:R-:W-:Y:S02]  /*5d10*/  IMAD.U32 R10, RZ, RZ, UR4 ;  /* 0x00000004ff0a7e24 */ /* 0x000fe4000f8e00ff */
[----:B------:R-:W-:Y:S07]  /*5d20*/  LEPC R20, `(.L_x_97) ;  /* 0x000000001014794e */ /* 0x000fee0000000000 */
[----:B-1-3--:R-:W-:Y:S05]  /*5d30*/  CALL.ABS.NOINC R2 ;  /* 0x0000000002007343 */ /* 0x00afea0003c00000 */
.L_x_97:
[----:B------:R-:W-:Y:S01]  /*5d40*/  SHF.L.U32 R50, R56, 0x10, RZ ;  /* 0x0000001038327819 */ /* 0x000fe200000006ff */
[----:B------:R-:W-:Y:S05]  /*5d50*/  WARPSYNC.ALL ;  /* 0x0000000000007948 */ /* 0x000fea0003800000 */
[----:B------:R-:W-:Y:S01]  /*5d60*/  R2UR UR4, R48 ;  /* 0x00000000300472ca */ /* 0x000fe200000e0000 */
[----:B------:R-:W-:Y:S01]  /*5d70*/  BSSY.RECONVERGENT B0, `(.L_x_98) ;  /* 0x0000085000007945 */ /* 0x000fe20003800200 */
[----:B------:R-:W-:Y:S02]  /*5d80*/  LOP3.LUT R51, R56, 0xffff0000, RZ, 0xc0, !PT ;  /* 0xffff000038337812 */ /* 0x000fe400078ec0ff */
[----:B------:R-:W-:Y:S02]  /*5d90*/  SHF.L.U32 R52, R57, 0x10, RZ ;  /* 0x0000001039347819 */ /* 0x000fe400000006ff */
[----:B------:R-:W-:Y:S07]  /*5da0*/  ISETP.NE.AND P0, PT, R100, RZ, PT ;  /* 0x000000ff6400720c */ /* 0x000fee0003f05270 */
[----:B------:R-:W2:Y:S02]  /*5db0*/  LDTM.x32 R4, tmem[UR4] ;  /* 0x00000004000479ee */ /* 0x000ea400082c0000 */
[C---:B--2---:R-:W-:Y:S01]  /*5dc0*/  FMUL R0, R47.reuse, R4 ;  /* 0x000000042f007220 */ /* 0x044fe20000400000 */
[C---:B-1----:R-:W-:Y:S01]  /*5dd0*/  FMUL R2, R47.reuse, R5 ;  /* 0x000000052f027220 */ /* 0x042fe20000400000 */
[C---:B------:R-:W-:Y:S01]  /*5de0*/  FMUL R4, R47.reuse, R8 ;  /* 0x000000082f047220 */ /* 0x040fe20000400000 */
[C---:B------:R-:W-:Y:S01]  /*5df0*/  FMUL R3, R47.reuse, R6 ;  /* 0x000000062f037220 */ /* 0x040fe20000400000 */
[C---:B------:R-:W-:Y:S01]  /*5e00*/  FMUL R5, R47.reuse, R9 ;  /* 0x000000092f057220 */ /* 0x040fe20000400000 */
[C---:B------:R-:W-:Y:S01]  /*5e10*/  FMUL R8, R47.reuse, R12 ;  /* 0x0000000c2f087220 */ /* 0x040fe20000400000 */
[C---:B------:R-:W-:Y:S01]  /*5e20*/  FMUL R6, R47.reuse, R10 ;  /* 0x0000000a2f067220 */ /* 0x040fe20000400000 */
[C---:B------:R-:W-:Y:S01]  /*5e30*/  FMUL R9, R47.reuse, R13 ;  /* 0x0000000d2f097220 */ /* 0x040fe20000400000 */
[----:B------:R-:W-:Y:S01]  /*5e40*/  FMUL R12, R47, R16 ;  /* 0x000000102f0c7220 */ /* 0x000fe20000400000 */
[----:B------:R-:W-:Y:S01]  /*5e50*/  FFMA R0, R49, R50, R0 ;  /* 0x0000003231007223 */ /* 0x000fe20000000000 */
[C---:B------:R-:W-:Y:S01]  /*5e60*/  FMUL R10, R47.reuse, R14 ;  /* 0x0000000e2f0a7220 */ /* 0x040fe20000400000 */
[C---:B------:R-:W-:Y:S01]  /*5e70*/  FMUL R13, R47.reuse, R17 ;  /* 0x000000112f0d7220 */ /* 0x040fe20000400000 */
[----:B------:R-:W-:Y:S01]  /*5e80*/  FMUL R16, R47, R20 ;  /* 0x000000142f107220 */ /* 0x000fe20000400000 */
[----:B------:R-:W-:Y:S01]  /*5e90*/  FFMA R2, R49, R51, R2 ;  /* 0x0000003331027223 */ /* 0x000fe20000000002 */
[C---:B------:R-:W-:Y:S01]  /*5ea0*/  FMUL R14, R47.reuse, R18 ;  /* 0x000000122f0e7220 */ /* 0x040fe20000400000 */
[C---:B------:R-:W-:Y:S01]  /*5eb0*/  FMUL R17, R47.reuse, R21 ;  /* 0x000000152f117220 */ /* 0x040fe20000400000 */
[C---:B------:R-:W-:Y:S01]  /*5ec0*/  FMUL R20, R47.reuse, R24 ;  /* 0x000000182f147220 */ /* 0x040fe20000400000 */
[C---:B------:R-:W-:Y:S01]  /*5ed0*/  FMUL R18, R47.reuse, R22 ;  /* 0x000000162f127220 */ /* 0x040fe20000400000 */
[C---:B------:R-:W-:Y:S01]  /*5ee0*/  FMUL R21, R47.reuse, R25 ;  /* 0x000000192f157220 */ /* 0x040fe20000400000 */
[C---:B------:R-:W-:Y:S01]  /*5ef0*/  FMUL R24, R47.reuse, R28 ;  /* 0x0000001c2f187220 */ /* 0x040fe20000400000 */
[C---:B------:R-:W-:Y:S01]  /*5f00*/  FMUL R22, R47.reuse, R26 ;  /* 0x0000001a2f167220 */ /* 0x040fe20000400000 */
[C---:B------:R-:W-:Y:S01]  /*5f10*/  FMUL R25, R47.reuse, R29 ;  /* 0x0000001d2f197220 */ /* 0x040fe20000400000 */
[----:B------:R-:W-:Y:S01]  /*5f20*/  FMUL R28, R47, R32 ;  /* 0x000000202f1c7220 */ /* 0x000fe20000400000 */
[----:B------:R-:W-:Y:S01]  /*5f30*/  LOP3.LUT R32, R57, 0xffff0000, RZ, 0xc0, !PT ;  /* 0xffff000039207812 */ /* 0x000fe200078ec0ff */
[C---:B------:R-:W-:Y:S01]  /*5f40*/  FMUL R26, R47.reuse, R30 ;  /* 0x0000001e2f1a7220 */ /* 0x040fe20000400000 */
[----:B------:R-:W-:Y:S01]  /*5f50*/  FMUL R29, R47, R33 ;  /* 0x000000212f1d7220 */ /* 0x000fe20000400000 */
[----:B------:R-:W-:Y:S01]  /*5f60*/  SHF.L.U32 R33, R58, 0x10, RZ ;  /* 0x000000103a217819 */ /* 0x000fe200000006ff */
[----:B------:R-:W-:Y:S01]  /*5f70*/  FFMA R3, R49, R52, R3 ;  /* 0x0000003431037223 */ /* 0x000fe20000000003 */
[----:B------:R-:W-:Y:S01]  /*5f80*/  F2FP.BF16.F32.PACK_AB R52, R2, R0 ;  /* 0x000000000234723e */ /* 0x000fe200000010ff */
[----:B------:R-:W-:Y:S01]  /*5f90*/  FMUL R7, R47, R7 ;  /* 0x000000072f077220 */ /* 0x000fe20000400000 */
[----:B------:R-:W-:Y:S01]  /*5fa0*/  SHF.L.U32 R0, R59, 0x10, RZ ;  /* 0x000000103b007819 */ /* 0x000fe200000006ff */
[----:B------:R-:W-:Y:S01]  /*5fb0*/  FMUL R30, R47, R34 ;  /* 0x000000222f1e7220 */ /* 0x000fe20000400000 */
[----:B------:R-:W-:Y:S01]  /*5fc0*/  LOP3.LUT R34, R58, 0xffff0000, RZ, 0xc0, !PT ;  /* 0xffff00003a227812 */ /* 0x000fe200078ec0ff */
[----:B------:R-:W-:Y:S01]  /*5fd0*/  FFMA R7, R49, R32, R7 ;  /* 0x0000002031077223 */ /* 0x000fe20000000007 */
[----:B------:R-:W-:Y:S01]  /*5fe0*/  LOP3.LUT R2, R59, 0xffff0000, RZ, 0xc0, !PT ;  /* 0xffff00003b027812 */ /* 0x000fe200078ec0ff */
[----:B------:R-:W-:Y:S01]  /*5ff0*/  FFMA R4, R49, R33, R4 ;  /* 0x0000002131047223 */ /* 0x000fe20000000004 */
[----:B------:R-:W-:Y:S01]  /*6000*/  FMUL R11, R47, R11 ;  /* 0x0000000b2f0b7220 */ /* 0x000fe20000400000 */
[----:B------:R-:W-:Y:S01]  /*6010*/  FFMA R5, R49, R34, R5 ;  /* 0x0000002231057223 */ /* 0x000fe20000000005 */
[----:B------:R-:W-:Y:S01]  /*6020*/  F2FP.BF16.F32.PACK_AB R53, R7, R3 ;  /* 0x000000030735723e */ /* 0x000fe200000010ff */
[C---:B------:R-:W-:Y:S01]  /*6030*/  FFMA R6, R49.reuse, R0, R6 ;  /* 0x0000000031067223 */ /* 0x040fe20000000006 */
[C---:B------:R-:W-:Y:S01]  /*6040*/  SHF.L.U32 R0, R60.reuse, 0x10, RZ ;  /* 0x000000103c007819 */ /* 0x040fe200000006ff */
[----:B------:R-:W-:Y:S01]  /*6050*/  FFMA R11, R49, R2, R11 ;  /* 0x00000002310b7223 */ /* 0x000fe2000000000b */
[----:B------:R-:W-:Y:S01]  /*6060*/  LOP3.LUT R2, R60, 0xffff0000, RZ, 0xc0, !PT ;  /* 0xffff00003c027812 */ /* 0x000fe200078ec0ff */
[----:B------:R-:W-:Y:S01]  /*6070*/  FMUL R15, R47, R15 ;  /* 0x0000000f2f0f7220 */ /* 0x000fe20000400000 */
[----:B------:R-:W-:Y:S01]  /*6080*/  SHF.L.U32 R3, R61, 0x10, RZ ;  /* 0x000000103d037819 */ /* 0x000fe200000006ff */
[----:B------:R-:W-:Y:S01]  /*6090*/  FFMA R8, R49, R0, R8 ;  /* 0x0000000031087223 */ /* 0x000fe20000000008 */
[----:B------:R-:W-:Y:S01]  /*60a0*/  LOP3.LUT R0, R61, 0xffff0000, RZ, 0xc0, !PT ;  /* 0xffff00003d007812 */ /* 0x000fe200078ec0ff */
[C---:B------:R-:W-:Y:S01]  /*60b0*/  FFMA R9, R49.reuse, R2, R9 ;  /* 0x0000000231097223 */ /* 0x040fe20000000009 */
[C---:B------:R-:W-:Y:S01]  /*60c0*/  SHF.L.U32 R2, R62.reuse, 0x10, RZ ;  /* 0x000000103e027819 */ /* 0x040fe200000006ff */
[----:B------:R-:W-:Y:S01]  /*60d0*/  FFMA R10, R49, R3, R10 ;  /* 0x00000003310a7223 */ /* 0x000fe2000000000a */
[----:B------:R-:W-:Y:S01]  /*60e0*/  SHF.L.U32 R3, R63, 0x10, RZ ;  /* 0x000000103f037819 */ /* 0x000fe200000006ff */
[C---:B------:R-:W-:Y:S01]  /*60f0*/  FFMA R15, R49.reuse, R0, R15 ;  /* 0x00000000310f7223 */ /* 0x040fe2000000000f */
[----:B------:R-:W-:Y:S01]  /*6100*/  LOP3.LUT R0, R62, 0xffff0000, RZ, 0xc0, !PT ;  /* 0xffff00003e007812 */ /* 0x000fe200078ec0ff */
[----:B------:R-:W-:Y:S01]  /*6110*/  FFMA R12, R49, R2, R12 ;  /* 0x00000002310c7223 */ /* 0x000fe2000000000c */
[C---:B------:R-:W-:Y:S01]  /*6120*/  SHF.L.U32 R2, R68.reuse, 0x10, RZ ;  /* 0x0000001044027819 */ /* 0x040fe200000006ff */
[----:B------:R-:W-:Y:S01]  /*6130*/  FMUL R19, R47, R19 ;  /* 0x000000132f137220 */ /* 0x000fe20000400000 */
[----:B------:R-:W-:Y:S01]  /*6140*/  F2FP.BF16.F32.PACK_AB R54, R5, R4 ;  /* 0x000000040536723e */ /* 0x000fe200000010ff */
[----:B------:R-:W-:Y:S01]  /*6150*/  FFMA R13, R49, R0, R13 ;  /* 0x00000000310d7223 */ /* 0x000fe2000000000d */
[----:B------:R-:W-:Y:S01]  /*6160*/  LOP3.LUT R0, R63, 0xffff0000, RZ, 0xc0, !PT ;  /* 0xffff00003f007812 */ /* 0x000fe200078ec0ff */
[----:B------:R-:W-:Y:S01]  /*6170*/  FFMA R14, R49, R3, R14 ;  /* 0x00000003310e7223 */ /* 0x000fe2000000000e */
[----:B------:R-:W-:Y:S01]  /*6180*/  LOP3.LUT R3, R68, 0xffff0000, RZ, 0xc0, !PT ;  /* 0xffff000044037812 */ /* 0x000fe200078ec0ff */
[----:B------:R-:W-:Y:S01]  /*6190*/  FMUL R23, R47, R23 ;  /* 0x000000172f177220 */ /* 0x000fe20000400000 */
[----:B------:R-:W-:Y:S01]  /*61a0*/  F2FP.BF16.F32.PACK_AB R55, R11, R6 ;  /* 0x000000060b37723e */ /* 0x000fe200000010ff */
[----:B------:R-:W-:Y:S01]  /*61b0*/  FFMA R19, R49, R0, R19 ;  /* 0x0000000031137223 */ /* 0x000fe20000000013 */
[----:B------:R-:W-:Y:S01]  /*61c0*/  SHF.L.U32 R0, R69, 0x10, RZ ;  /* 0x0000001045007819 */ /* 0x000fe200000006ff */
[----:B------:R-:W-:Y:S01]  /*61d0*/  FFMA R16, R49, R2, R16 ;  /* 0x0000000231107223 */ /* 0x000fe20000000010 */
[----:B------:R-:W-:Y:S01]  /*61e0*/  LOP3.LUT R2, R69, 0xffff0000, RZ, 0xc0, !PT ;  /* 0xffff000045027812 */ /* 0x000fe200078ec0ff */
[----:B------:R-:W-:Y:S01]  /*61f0*/  FFMA R17, R49, R3, R17 ;  /* 0x0000000331117223 */ /* 0x000fe20000000011 */
[----:B------:R-:W-:Y:S01]  /*6200*/  SHF.L.U32 R3, R71, 0x10, RZ ;  /* 0x0000001047037819 */ /* 0x000fe200000006ff */
[----:B------:R-:W-:Y:S01]  /*6210*/  FFMA R18, R49, R0, R18 ;  /* 0x0000000031127223 */ /* 0x000fe20000000012 */
[C---:B------:R-:W-:Y:S01]  /*6220*/  SHF.L.U32 R0, R70.reuse, 0x10, RZ ;  /* 0x0000001046007819 */ /* 0x040fe200000006ff */
[----:B------:R1:W-:Y:S01]  /*6230*/  STS.128 [R67], R52 ;  /* 0x0000003443007388 */ /* 0x0003e20000000c00 */
[----:B------:R-:W-:Y:S01]  /*6240*/  F2FP.BF16.F32.PACK_AB R8, R9, R8 ;  /* 0x000000080908723e */ /* 0x000fe200000010ff */
[C---:B------:R-:W-:Y:S01]  /*6250*/  FFMA R23, R49.reuse, R2, R23 ;  /* 0x0000000231177223 */ /* 0x040fe20000000017 */
[----:B------:R-:W-:Y:S01]  /*6260*/  LOP3.LUT R2, R70, 0xffff0000, RZ, 0xc0, !PT ;  /* 0xffff000046027812 */ /* 0x000fe200078ec0ff */
[----:B------:R-:W-:Y:S01]  /*6270*/  FFMA R20, R49, R0, R20 ;  /* 0x0000000031147223 */ /* 0x000fe20000000014 */
[----:B------:R-:W-:Y:S01]  /*6280*/  LOP3.LUT R0, R71, 0xffff0000, RZ, 0xc0, !PT ;  /* 0xffff000047007812 */ /* 0x000fe200078ec0ff */
[----:B------:R-:W-:Y:S01]  /*6290*/  FMUL R27, R47, R27 ;  /* 0x0000001b2f1b7220 */ /* 0x000fe20000400000 */
[----:B------:R-:W-:Y:S01]  /*62a0*/  F2FP.BF16.F32.PACK_AB R9, R15, R10 ;  /* 0x0000000a0f09723e */ /* 0x000fe200000010ff */
[C---:B------:R-:W-:Y:S01]  /*62b0*/  FFMA R21, R49.reuse, R2, R21 ;  /* 0x0000000231157223 */ /* 0x040fe20000000015 */
[C---:B------:R-:W-:Y:S01]  /*62c0*/  FFMA R22, R49.reuse, R3, R22 ;  /* 0x0000000331167223 */ /* 0x040fe20000000016 */
[----:B------:R-:W-:Y:S01]  /*62d0*/  FFMA R27, R49, R0, R27 ;  /* 0x00000000311b7223 */ /* 0x000fe2000000001b */
[C---:B------:R-:W-:Y:S01]  /*62e0*/  SHF.L.U32 R2, R76.reuse, 0x10, RZ ;  /* 0x000000104c027819 */ /* 0x040fe200000006ff */
[C---:B------:R-:W-:Y:S01]  /*62f0*/  FMUL R31, R47.reuse, R31 ;  /* 0x0000001f2f1f7220 */ /* 0x040fe20000400000 */
[----:B------:R-:W-:Y:S01]  /*6300*/  LOP3.LUT R0, R76, 0xffff0000, RZ, 0xc0, !PT ;  /* 0xffff00004c007812 */ /* 0x000fe200078ec0ff */
[----:B------:R-:W-:Y:S01]  /*6310*/  FMUL R35, R47, R35 ;  /* 0x000000232f237220 */ /* 0x000fe20000400000 */
[----:B------:R-:W-:Y:S01]  /*6320*/  SHF.L.U32 R3, R77, 0x10, RZ ;  /* 0x000000104d037819 */ /* 0x000fe200000006ff */
[----:B------:R-:W-:Y:S01]  /*6330*/  FFMA R24, R49, R2, R24 ;  /* 0x0000000231187223 */ /* 0x000fe20000000018 */
[----:B------:R-:W-:Y:S01]  /*6340*/  F2FP.BF16.F32.PACK_AB R10, R13, R12 ;  /* 0x0000000c0d0a723e */ /* 0x000fe200000010ff */
[----:B------:R-:W-:Y:S01]  /*6350*/  FFMA R25, R49, R0, R25 ;  /* 0x0000000031197223 */ /* 0x000fe20000000019 */
[----:B------:R-:W-:Y:S01]  /*6360*/  F2FP.BF16.F32.PACK_AB R11, R19, R14 ;  /* 0x0000000e130b723e */ /* 0x000fe200000010ff */
[----:B------:R-:W-:Y:S01]  /*6370*/  FFMA R26, R49, R3, R26 ;  /* 0x00000003311a7223 */ /* 0x000fe2000000001a */
[----:B------:R-:W-:Y:S02]  /*6380*/  LOP3.LUT R0, R77, 0xffff0000, RZ, 0xc0, !PT ;  /* 0xffff00004d007812 */ /* 0x000fe400078ec0ff */
[C---:B------:R-:W-:Y:S01]  /*6390*/  SHF.L.U32 R2, R78.reuse, 0x10, RZ ;  /* 0x000000104e027819 */ /* 0x040fe200000006ff */
[----:B------:R1:W-:Y:S01]  /*63a0*/  STS.128 [R66+0x10], R8 ;  /* 0x0000100842007388 */ /* 0x0003e20000000c00 */
[----:B------:R-:W-:Y:S01]  /*63b0*/  LOP3.LUT R3, R78, 0xffff0000, RZ, 0xc0, !PT ;  /* 0xffff00004e037812 */ /* 0x000fe200078ec0ff */
[----:B------:R-:W-:Y:S01]  /*63c0*/  FFMA R31, R49, R0, R31 ;  /* 0x00000000311f7223 */ /* 0x000fe2000000001f */
[----:B------:R-:W-:Y:S01]  /*63d0*/  SHF.L.U32 R4, R79, 0x10, RZ ;  /* 0x000000104f047819 */ /* 0x000fe200000006ff */
[----:B------:R-:W-:Y:S01]  /*63e0*/  FFMA R28, R49, R2, R28 ;  /* 0x00000002311c7223 */ /* 0x000fe2000000001c */
[----:B------:R-:W-:Y:S01]  /*63f0*/  F2FP.BF16.F32.PACK_AB R16, R17, R16 ;  /* 0x000000101110723e */ /* 0x000fe200000010ff */
[----:B------:R-:W-:Y:S01]  /*6400*/  FFMA R29, R49, R3, R29 ;  /* 0x00000003311d7223 */ /* 0x000fe2000000001d */
[----:B------:R-:W-:Y:S01]  /*6410*/  LOP3.LUT R5, R79, 0xffff0000, RZ, 0xc0, !PT ;  /* 0xffff00004f057812 */ /* 0x000fe200078ec0ff */
[----:B------:R-:W-:Y:S01]  /*6420*/  FFMA R30, R49, R4, R30 ;  /* 0x00000004311e7223 */ /* 0x000fe2000000001e */
[----:B------:R-:W-:Y:S02]  /*6430*/  F2FP.BF16.F32.PACK_AB R17, R23, R18 ;  /* 0x000000121711723e */ /* 0x000fe400000010ff */
[----:B------:R-:W-:Y:S01]  /*6440*/  F2FP.BF16.F32.PACK_AB R18, R21, R20 ;  /* 0x000000141512723e */ /* 0x000fe200000010ff */
[----:B------:R-:W-:Y:S01]  /*6450*/  FFMA R35, R49, R5, R35 ;  /* 0x0000000531237223 */ /* 0x000fe20000000023 */
[----:B------:R-:W-:Y:S02]  /*6460*/  F2FP.BF16.F32.PACK_AB R19, R27, R22 ;  /* 0x000000161b13723e */ /* 0x000fe400000010ff */
[----:B------:R-:W-:Y:S02]  /*6470*/  F2FP.BF16.F32.PACK_AB R24, R25, R24 ;  /* 0x000000181918723e */ /* 0x000fe400000010ff */
[----:B------:R-:W-:Y:S01]  /*6480*/  F2FP.BF16.F32.PACK_AB R25, R31, R26 ;  /* 0x0000001a1f19723e */ /* 0x000fe200000010ff */
[----:B------:R1:W-:Y:S01]  /*6490*/  STS.128 [R65+0x20], R16 ;  /* 0x0000201041007388 */ /* 0x0003e20000000c00 */
[----:B------:R-:W-:Y:S02]  /*64a0*/  F2FP.BF16.F32.PACK_AB R26, R29, R28 ;  /* 0x0000001c1d1a723e */ /* 0x000fe400000010ff */
[----:B------:R-:W-:Y:S05]  /*64b0*/  F2FP.BF16.F32.PACK_AB R27, R35, R30 ;  /* 0x0000001e231b723e */ /* 0x000fea00000010ff */
[----:B------:R1:W-:Y:S01]  /*64c0*/  STS.128 [R64+0x10], R24 ;  /* 0x0000101840007388 */ /* 0x0003e20000000c00 */
[----:B------:R-:W-:Y:S01]  /*64d0*/  @!PT LDS RZ, [RZ] ;  /* 0x00000000fffff984 */ /* 0x000fe20000000800 */
[----:B------:R-:W-:Y:S01]  /*64e0*/  @!PT LDS RZ, [RZ] ;  /* 0x00000000fffff984 */ /* 0x000fe20000000800 */
[----:B------:R-:W-:Y:S01]  /*64f0*/  @!PT LDS RZ, [RZ] ;  /* 0x00000000fffff984 */ /* 0x000fe20000000800 */
[----:B------:R-:W-:Y:S01]  /*6500*/  @!PT LDS RZ, [RZ] ;  /* 0x00000000fffff984 */ /* 0x000fe20000000800 */
[----:B------:R2:W-:Y:S07]  /*6510*/  MEMBAR.ALL.CTA ;  /* 0x0000000000007992 */ /* 0x0005ee0000008000 */
[----:B--2---:R-:W2:Y:S02]  /*6520*/  FENCE.VIEW.ASYNC.S ;  /* 0x00000000000073c6 */ /* 0x004ea40000000000 */
[----:B--2---:R-:W-:Y:S06]  /*6530*/  BAR.SYNC.DEFER_BLOCKING 0x1, 0x80 ;  /* 0x0042000000007b1d */ /* 0x004fec0000010000 */
[----:B------:R-:W-:Y:S05]  /*6540*/  @P0 BRA `(.L_x_99) ;  /* 0x00000000001c0947 */ /* 0x000fea0003800000 */
[----:B------:R-:W-:Y:S01]  /*6550*/  R2UR UR4, R72 ;  /* 0x00000000480472ca */ /* 0x000fe200000e0000 */
[----:B------:R-:W-:Y:S01]  /*6560*/  UIADD3 UR6, UP0, UPT, UR54, 0x680, URZ ;  /* 0x0000068036067890 */ /* 0x000fe2000ff1e0ff */
[----:B------:R-:W-:Y:S03]  /*6570*/  UMOV UR43, UR36 ;  /* 0x00000024002b7c82 */ /* 0x000fe60008000000 */
[----:B------:R-:W-:Y:S08]  /*6580*/  UIADD3.X UR7, UPT, UPT, URZ, UR55, URZ, UP0, !UPT ;  /* 0x00000037ff077290 */ /* 0x000ff000087fe4ff */
[----:B------:R-:W-:Y:S09]  /*6590*/  UIADD3 UR40, UPT, UPT, UR48, 0x200, UR4 ;  /* 0x0000020030287890 */ /* 0x000ff2000fffe004 */
[----:B------:R2:W-:Y:S02]  /*65a0*/  UTMASTG.3D [UR40], [UR6] ;  /* 0x00000028060073b5 */ /* 0x0005e40008010000 */
[----:B--2---:R0:W-:Y:S02]  /*65b0*/  UTMACMDFLUSH ;  /* 0x00000000000079b7 */ /* 0x0041e40000000000 */
.L_x_99:
[----:B------:R-:W-:Y:S05]  /*65c0*/  BSYNC.RECONVERGENT B0 ;  /* 0x0000000000007941 */ /* 0x000fea0003800200 */
.L_x_98:
[----:B------:R-:W-:Y:S01]  /*65d0*/  UIADD3 UR40, UPT, UPT, UR56, 0x1, URZ ;  /* 0x0000000138287890 */ /* 0x000fe2000fffe0ff */
[----:B------:R-:W-:Y:S03]  /*65e0*/  BSSY.RECONVERGENT B0, `(.L_x_100) ;  /* 0x0000005000007945 */ /* 0x000fe60003800200 */
[----:B------:R-:W-:Y:S04]  /*65f0*/  UISETP.NE.AND UP0, UPT, UR40, 0x3, UPT ;  /* 0x000000032800788c */ /* 0x000fe8000bf05270 */
[----:B------:R-:W-:Y:S01]  /*6600*/  USEL UR43, UR40, URZ, UP0 ;  /* 0x000000ff282b7287 */ /* 0x000fe20008000000 */
[----:B------:R-:W-:Y:S11]  /*6610*/  @P0 BRA `(.L_x_101) ;  /* 0x0000000000040947 */ /* 0x000ff60003800000 */
[----:B------:R-:W-:Y:S04]  /*6620*/  DEPBAR.LE SB0, 0x1 ;  /* 0x000080400000791a */ /* 0x000fe80000000000 */
.L_x_101:
[----:B------:R-:W-:Y:S05]  /*6630*/  BSYNC.RECONVERGENT B0 ;  /* 0x0000000000007941 */ /* 0x000fea0003800200 */
.L_x_100:
[----:B------:R-:W-:Y:S01]  /*6640*/  BAR.SYNC.DEFER_BLOCKING 0x1, 0x80 ;  /* 0x0042000000007b1d */ /* 0x000fe20000010000 */
[----:B------:R-:W-:Y:S01]  /*6650*/  ISETP.NE.AND P1, PT, R104, RZ, PT ;  /* 0x000000ff6800720c */ /* 0x000fe20003f25270 */
[----:B------:R-:W-:Y:S01]  /*6660*/  UISETP.NE.AND UP0, UPT, UR50, URZ, UPT ;  /* 0x000000ff3200728c */ /* 0x000fe2000bf05270 */
[----:B------:R-:W-:Y:S11]  /*6670*/  LEA R2, R74, UR48, 0x3 ;  /* 0x000000304a027c11 */ /* 0x000ff6000f8e18ff */
[----:B------:R-:W-:Y:S01]  /*6680*/  @P1 SHF.L.U32 R3, R107, 0x1f, RZ ;  /* 0x0000001f6b031819 */ /* 0x000fe200000006ff */
[----:B------:R-:W-:Y:S06]  /*6690*/  BRA.U !UP0, `(.L_x_102) ;  /* 0x0000000108247547 */ /* 0x000fec000b800000 */
[----:B------:R-:W-:Y:S01]  /*66a0*/  IMAD.U32 R4, RZ, RZ, UR49 ;  /* 0x00000031ff047e24 */ /* 0x000fe2000f8e00ff */
[----:B------:R-:W-:Y:S01]  /*66b0*/  MOV R0, UR37 ;  /* 0x0000002500007c02 */ /* 0x000fe20008000f00 */
[----:B------:R-:W-:Y:S03]  /*66c0*/  UIADD3 UR49, UPT, UPT, UR49, 0x1, URZ ;  /* 0x0000000131317890 */ /* 0x000fe6000fffe0ff */
[----:B------:R-:W-:Y:S01]  /*66d0*/  @P1 LEA R4, R4, UR48, 0x3 ;  /* 0x0000003004041c11 */ /* 0x000fe2000f8e18ff */
[----:B------:R-:W-:Y:S04]  /*66e0*/  UISETP.NE.AND UP0, UPT, UR49, 0x3, UPT ;  /* 0x000000033100788c */ /* 0x000fe8000bf05270 */
[----:B------:R-:W-:Y:S01]  /*66f0*/  @P1 VIADD R4, R4, 0x98 ;  /* 0x0000009804041836 */ /* 0x000fe20000000000 */
[----:B------:R-:W-:Y:S04]  /*6700*/  USEL UR49, UR49, URZ, UP0 ;  /* 0x000000ff31317287 */ /* 0x000fe80008000000 */
[----:B------:R-:W-:Y:S04]  /*6710*/  @P1 PRMT R0, R0, 0x654, R4 ;  /* 0x0000065400001816 */ /* 0x000fe80000000004 */
[----:B------:R2:W-:Y:S04]  /*6720*/  @P1 SYNCS.ARRIVE.TRANS64.RED.A1T0 RZ, [R0+URZ], RZ ;  /* 0x000000ff00ff19a7 */ /* 0x0005e800081004ff */
.L_x_102:
[----:B------:R-:W4:Y:S01]  /*6730*/  @P1 SYNCS.PHASECHK.TRANS64.TRYWAIT P0, [R2+URZ+0x80], R3 ;  /* 0x00008003020015a7 */ /* 0x000f2200080011ff */
[----:B------:R-:W-:Y:S01]  /*6740*/  BSSY B1, `(.L_x_103) ;  /* 0x0000015000017945 */ /* 0x000fe20003800000 */
[----:B----4-:R-:W-:Y:S03]  /*6750*/  @P1 SEL R75, RZ, 0x1, !P0 ;  /* 0x00000001ff4b1807 */ /* 0x010fe60004000000 */
[----:B------:R-:W-:Y:S05]  /*6760*/  @!P1 BRA `(.L_x_104) ;  /* 0x0000000000489947 */ /* 0x000fea0003800000 */
[----:B------:R-:W-:Y:S01]  /*6770*/  ISETP.NE.AND P1, PT, R108, RZ, PT ;  /* 0x000000ff6c00720c */ /* 0x000fe20003f25270 */
[----:B------:R-:W-:Y:S01]  /*6780*/  BSSY B0, `(.L_x_105) ;  /* 0x000000a000007945 */ /* 0x000fe20003800000 */
[----:B------:R-:W-:Y:S11]  /*6790*/  ISETP.NE.AND P0, PT, R75, RZ, PT ;  /* 0x000000ff4b00720c */ /* 0x000ff60003f05270 */
[----:B------:R-:W-:Y:S04]  /*67a0*/  @P1 IMAD R74, R74, 0x2000, R99 ;  /* 0x000020004a4a1824 */ /* 0x000fe800078e0263 */
[----:B------:R-:W-:Y:S01]  /*67b0*/  @P1 IMAD.IADD R4, R106, 0x1, R74 ;  /* 0x000000016a041824 */ /* 0x000fe200078e024a */
[----:B------:R-:W-:Y:S03]  /*67c0*/  @P1 IADD3 R3, PT, PT, R105, R74, RZ ;  /* 0x0000004a69031210 */ /* 0x000fe60007ffe0ff */
[----:B--2---:R-:W-:Y:S01]  /*67d0*/  @P1 IMAD.IADD R0, R98, 0x1, R4 ;  /* 0x0000000162001824 */ /* 0x004fe200078e0204 */
[----:B------:R-:W-:Y:S06]  /*67e0*/  @P0 BRA `(.L_x_106) ;  /* 0x00000000000c0947 */ /* 0x000fec0003800000 */
[----:B------:R-:W-:Y:S04]  /*67f0*/  SHF.L.U32 R107, R107, 0x1f, RZ ;  /* 0x0000001f6b6b7819 */ /* 0x000fe800000006ff */
[----:B------:R-:W2:Y:S02]  /*6800*/  SYNCS.PHASECHK.TRANS64.TRYWAIT P0, [R2+URZ+0x80], R107 ;  /* 0x0000806b020075a7 */ /* 0x000ea400080011ff */
[----:B--2---:R-:W-:Y:S05]  /*6810*/  @!P0 BRA `(.L_x_107) ;  /* 0x0000001800888947 */ /* 0x004fea0003800000 */
.L_x_106:
[----:B------:R-:W-:Y:S05]  /*6820*/  BSYNC B0 ;  /* 0x0000000000007941 */ /* 0x000fea0003800000 */
.L_x_105:
[----:B------:R-:W-:Y:S11]  /*6830*/  ISETP.NE.AND P0, PT, R108, RZ, PT ;  /* 0x000000ff6c00720c */ /* 0x000ff60003f05270 */
[----:B------:R-:W-:Y:S02]  /*6840*/  @!UPT UIADD3 URZ, UPT, UPT, URZ, URZ, URZ ;  /* 0x000000fffffff290 */ /* 0x000fe4000fffe0ff */
[----:B------:R4:W1:Y:S04]  /*6850*/  @P0 LDS.128 R56, [R74] ;  /* 0x000000004a380984 */ /* 0x0008680000000c00 */
[----:B------:R4:W1:Y:S04]  /*6860*/  @P0 LDS.128 R68, [R3+0x20] ;  /* 0x0000200003440984 */ /* 0x0008680000000c00 */
[----:B------:R4:W1:Y:S04]  /*6870*/  @P0 LDS.128 R60, [R4+0x10] ;  /* 0x00001000043c0984 */ /* 0x0008680000000c00 */
[----:B------:R4:W1:Y:S02]  /*6880*/  @P0 LDS.128 R76, [R0+0x10] ;  /* 0x00001000004c0984 */ /* 0x0008640000000c00 */
.L_x_104:
[----:B------:R-:W-:Y:S05]  /*6890*/  BSYNC B1 ;  /* 0x0000000000017941 */ /* 0x000fea0003800000 */
.L_x_103:
[----:B--2-4-:R-:W-:Y:S05]  /*68a0*/  VIADD R0, R48, 0x20 ;  /* 0x0000002030007836 */ /* 0x014fea0000000000 */
[----:B------:R-:W-:Y:S04]  /*68b0*/  SHF.R.U32.HI R0, RZ, 0x15, R0 ;  /* 0x00000015ff007819 */ /* 0x000fe80000011600 */
[----:B------:R-:W-:Y:S11]  /*68c0*/  LOP3.LUT P0, RZ, R0, 0x3, R92, 0x48, !PT ;  /* 0x0000000300ff7812 */ /* 0x000ff6000780485c */
[----:B------:R-:W-:Y:S02]  /*68d0*/  @!UPT UIADD3 URZ, UPT, UPT, URZ, URZ, URZ ;  /* 0x000000fffffff290 */ /* 0x000fe4000fffe0ff */
[----:B------:R-:W-:Y:S05]  /*68e0*/  @!P0 BRA `(.L_x_108) ;  /* 0x0000000000408947 */ /* 0x000fea0003800000 */
[----:B------:R-:W2:Y:S01]  /*68f0*/  LDCU.64 UR8, c[0x4][0x70] ;  /* 0x01000e00ff0877ac */ /* 0x000ea20008000a00 */
[----:B------:R-:W-:Y:S01]  /*6900*/  MOV R3, 0x0 ;  /* 0x0000000000037802 */ /* 0x000fe20000000f00 */
[----:B------:R-:W-:Y:S02]  /*6910*/  HFMA2 R12, -RZ, RZ, 0, 5.9604644775390625e-08 ;  /* 0x00000001ff0c7431 */ /* 0x000fe400000001ff */
[----:B-1----:R-:W-:Y:S02]  /*6920*/  IMAD.MOV.U32 R8, RZ, RZ, 0x192 ;  /* 0x00000192ff087424 */ /* 0x002fe400078e00ff */
[----:B------:R-:W-:Y:S01]  /*6930*/  IMAD.MOV.U32 R13, RZ, RZ, RZ ;  /* 0x000000ffff0d7224 */ /* 0x000fe200078e00ff */
[----:B------:R-:W1:Y:S01]  /*6940*/  LDCU.64 UR6, c[0x4][0x78] ;  /* 0x01000f00ff0677ac */ /* 0x000e620008000a00 */
[----:B------:R-:W4:Y:S01]  /*6950*/  LDC.64 R2, c[0x4][R3] ;  /* 0x0100000003027b82 */ /* 0x000f220000000a00 */
[----:B------:R-:W5:Y:S01]  /*6960*/  LDCU.64 UR4, c[0x4][0x10] ;  /* 0x01000200ff0477ac */ /* 0x000f620008000a00 */
[----:B--2---:R-:W-:Y:S01]  /*6970*/  MOV R5, UR9 ;  /* 0x0000000900057c02 */ /* 0x004fe20008000f00 */
[----:B------:R-:W-:Y:S01]  /*6980*/  IMAD.U32 R4, RZ, RZ, UR8 ;  /* 0x00000008ff047e24 */ /* 0x000fe2000f8e00ff */
[----:B-1----:R-:W-:Y:S01]  /*6990*/  MOV R7, UR7 ;  /* 0x0000000700077c02 */ /* 0x002fe20008000f00 */
[----:B------:R-:W-:Y:S01]  /*69a0*/  IMAD.U32 R6, RZ, RZ, UR6 ;  /* 0x00000006ff067e24 */ /* 0x000fe2000f8e00ff */
[----:B-----5:R-:W-:Y:S01]  /*69b0*/  MOV R11, UR5 ;  /* 0x00000005000b7c02 */ /* 0x020fe20008000f00 */
[----:B------:R-:W-:Y:S02]  /*69c0*/  IMAD.U32 R10, RZ, RZ, UR4 ;  /* 0x00000004ff0a7e24 */ /* 0x000fe4000f8e00ff */
[----:B------:R-:W-:Y:S07]  /*69d0*/  LEPC R20, `(.L_x_108) ;  /* 0x000000001014794e */ /* 0x000fee0000000000 */
[----:B---34-:R-:W-:Y:S05]  /*69e0*/  CALL.ABS.NOINC R2 ;  /* 0x0000000002007343 */ /* 0x018fea0003c00000 */
.L_x_108:
[----:B------:R-:W-:Y:S01]  /*69f0*/  ISETP.NE.AND P0, PT, R100, RZ, PT ;  /* 0x000000ff6400720c */ /* 0x000fe20003f05270 */
[----:B------:R-:W-:Y:S05]  /*6a00*/  WARPSYNC.ALL ;  /* 0x0000000000007948 */ /* 0x000fea0003800000 */
[----:B------:R-:W-:Y:S01]  /*6a10*/  R2UR UR4, R48 ;  /* 0x00000000300472ca */ /* 0x000fe200000e0000 */
[----:B------:R-:W-:Y:S01]  /*6a20*/  USHF.L.U32 UR8, UR43, 0xd, URZ ;  /* 0x0000000d2b087899 */ /* 0x000fe200080006ff */
[----:B------:R-:W-:Y:S01]  /*6a30*/  R2UR UR5, R73 ;  /* 0x00000000490572ca */ /* 0x000fe200000e0000 */
[----:B------:R-:W-:Y:S01]  /*6a40*/  BSSY.RECONVERGENT B0, `(.L_x_109) ;  /* 0x000008e000007945 */ /* 0x000fe20003800200 */
[C---:B-1----:R-:W-:Y:S02]  /*6a50*/  SHF.L.U32 R0, R56.reuse, 0x10, RZ ;  /* 0x0000001038007819 */ /* 0x042fe400000006ff */
[----:B------:R-:W-:Y:S02]  /*6a60*/  LOP3.LUT R2, R56, 0xffff0000, RZ, 0xc0, !PT ;  /* 0xffff000038027812 */ /* 0x000fe400078ec0ff */
[C---:B------:R-:W-:Y:S02]  /*6a70*/  SHF.L.U32 R3, R57.reuse, 0x10, RZ ;  /* 0x0000001039037819 */ /* 0x040fe400000006ff */
[----:B------:R-:W-:Y:S02]  /*6a80*/  LOP3.LUT R48, R57, 0xffff0000, RZ, 0xc0, !PT ;  /* 0xffff000039307812 */ /* 0x000fe400078ec0ff */
[C---:B------:R-:W-:Y:S01]  /*6a90*/  SHF.L.U32 R50, R58.reuse, 0x10, RZ ;  /* 0x000000103a327819 */ /* 0x040fe200000006ff */
[----:B------:R-:W1:Y:S01]  /*6aa0*/  LDTM.x32 R4, tmem[UR4+0x20] ;  /* 0x00002004000479ee */ /* 0x000e6200082c0000 */
[----:B------:R-:W-:Y:S01]  /*6ab0*/  LOP3.LUT R51, R58, 0xffff0000, RZ, 0xc0, !PT ;  /* 0xffff00003a337812 */ /* 0x000fe200078ec0ff */
[----:B------:R-:W-:Y:S01]  /*6ac0*/  NOP ;  /* 0x0000000000007918 */ /* 0x000fe20000000000 */
[C---:B------:R-:W-:Y:S01]  /*6ad0*/  SHF.L.U32 R52, R59.reuse, 0x10, RZ ;  /* 0x000000103b347819 */ /* 0x040fe200000006ff */
[----:B------:R-:W-:Y:S01]  /*6ae0*/  UIADD3 UR5, UPT, UPT, UR5, 0x100, URZ ;  /* 0x0000010005057890 */ /* 0x000fe2000fffe0ff */
[----:B------:R-:W-:Y:S02]  /*6af0*/  LOP3.LUT R53, R59, 0xffff0000, RZ, 0xc0, !PT ;  /* 0xffff00003b357812 */ /* 0x000fe400078ec0ff */
[C---:B------:R-:W-:Y:S01]  /*6b00*/  SHF.L.U32 R54, R60.reuse, 0x10, RZ ;  /* 0x000000103c367819 */ /* 0x040fe200000006ff */
[----:B------:R-:W-:Y:S01]  /*6b10*/  UPRMT UR5, UR37, 0x654, UR5 ;  /* 0x0000065425057896 */ /* 0x000fe20008000005 */
[----:B------:R-:W-:Y:S02]  /*6b20*/  LOP3.LUT R55, R60, 0xffff0000, RZ, 0xc0, !PT ;  /* 0xffff00003c377812 */ /* 0x000fe400078ec0ff */
[C---:B------:R-:W-:Y:S02]  /*6b30*/  SHF.L.U32 R56, R61.reuse, 0x10, RZ ;  /* 0x000000103d387819 */ /* 0x040fe400000006ff */
[----:B------:R-:W-:Y:S02]  /*6b40*/  LOP3.LUT R57, R61, 0xffff0000, RZ, 0xc0, !PT ;  /* 0xffff00003d397812 */ /* 0x000fe400078ec0ff */
[C---:B------:R-:W-:Y:S02]  /*6b50*/  SHF.L.U32 R58, R62.reuse, 0x10, RZ ;  /* 0x000000103e3a7819 */ /* 0x040fe400000006ff */
[----:B------:R-:W-:Y:S01]  /*6b60*/  LOP3.LUT R59, R62, 0xffff0000, RZ, 0xc0, !PT ;  /* 0xffff00003e3b7812 */ /* 0x000fe200078ec0ff */
[----:B-1----:R-:W-:Y:S01]  /*6b70*/  SYNCS.ARRIVE.TRANS64.RED.A1T0 RZ, [UR5], RZ ;  /* 0x000000ffffff79a7 */ /* 0x002fe20008100405 */
[C---:B------:R-:W-:Y:S02]  /*6b80*/  SHF.L.U32 R60, R63.reuse, 0x10, RZ ;  /* 0x000000103f3c7819 */ /* 0x040fe400000006ff */
[----:B------:R-:W-:Y:S02]  /*6b90*/  LOP3.LUT R61, R63, 0xffff0000, RZ, 0xc0, !PT ;  /* 0xffff00003f3d7812 */ /* 0x000fe400078ec0ff */
[C---:B------:R-:W-:Y:S01]  /*6ba0*/  SHF.L.U32 R62, R68.reuse, 0x10, RZ ;  /* 0x00000010443e7819 */ /* 0x040fe200000006ff */
[C---:B------:R-:W-:Y:S01]  /*6bb0*/  FMUL R4, R47.reuse, R4 ;  /* 0x000000042f047220 */ /* 0x040fe20000400000 */
[----:B------:R-:W-:Y:S01]  /*6bc0*/  LOP3.LUT R63, R68, 0xffff0000, RZ, 0xc0, !PT ;  /* 0xffff0000443f7812 */ /* 0x000fe200078ec0ff */
[----:B------:R-:W-:Y:S01]  /*6bd0*/  FMUL R5, R47, R5 ;  /* 0x000000052f057220 */ /* 0x000fe20000400000 */
[----:B---3--:R-:W-:Y:S01]  /*6be0*/  SHF.L.U32 R64, R69, 0x10, RZ ;  /* 0x0000001045407819 */ /* 0x008fe200000006ff */
[----:B------:R-:W-:Y:S01]  /*6bf0*/  FMUL R6, R47, R6 ;  /* 0x000000062f067220 */ /* 0x000fe20000400000 */
[----:B------:R-:W-:Y:S01]  /*6c00*/  LOP3.LUT R65, R69, 0xffff0000, RZ, 0xc0, !PT ;  /* 0xffff000045417812 */ /* 0x000fe200078ec0ff */
[----:B------:R-:W-:Y:S01]  /*6c10*/  FMUL R7, R47, R7 ;  /* 0x000000072f077220 */ /* 0x000fe20000400000 */
[----:B------:R-:W-:Y:S01]  /*6c20*/  SHF.L.U32 R66, R70, 0x10, RZ ;  /* 0x0000001046427819 */ /* 0x000fe200000006ff */
[----:B------:R-:W-:Y:S01]  /*6c30*/  FFMA R4, R49, R0, R4 ;  /* 0x0000000031047223 */ /* 0x000fe20000000004 */
[C---:B------:R-:W-:Y:S01]  /*6c40*/  SHF.L.U32 R74, R78.reuse, 0x10, RZ ;  /* 0x000000104e4a7819 */ /* 0x040fe200000006ff */
[----:B------:R-:W-:Y:S01]  /*6c50*/  FMUL R8, R47, R8 ;  /* 0x000000082f087220 */ /* 0x000fe20000400000 */
[----:B------:R-:W-:Y:S01]  /*6c60*/  LOP3.LUT R75, R78, 0xffff0000, RZ, 0xc0, !PT ;  /* 0xffff00004e4b7812 */ /* 0x000fe200078ec0ff */
[C---:B------:R-:W-:Y:S01]  /*6c70*/  FFMA R5, R49.reuse, R2, R5 ;  /* 0x0000000231057223 */ /* 0x040fe20000000005 */
[----:B------:R-:W-:Y:S01]  /*6c80*/  LOP3.LUT R67, R70, 0xffff0000, RZ, 0xc0, !PT ;  /* 0xffff000046437812 */ /* 0x000fe200078ec0ff */
[C---:B------:R-:W-:Y:S01]  /*6c90*/  FFMA R6, R49.reuse, R3, R6 ;  /* 0x0000000331067223 */ /* 0x040fe20000000006 */
[----:B------:R-:W-:Y:S01]  /*6ca0*/  FFMA R7, R49, R48, R7 ;  /* 0x0000003031077223 */ /* 0x000fe20000000007 */
[----:B------:R-:W-:Y:S01]  /*6cb0*/  IADD3 R78, PT, PT, R99, UR8, RZ ;  /* 0x00000008634e7c10 */ /* 0x000fe2000fffe0ff */
[----:B------:R-:W-:Y:S01]  /*6cc0*/  FFMA R8, R49, R50, R8 ;  /* 0x0000003231087223 */ /* 0x000fe20000000008 */
[----:B------:R-:W-:Y:S01]  /*6cd0*/  F2FP.BF16.F32.PACK_AB R4, R5, R4 ;  /* 0x000000040504723e */ /* 0x000fe200000010ff */
[----:B------:R-:W-:Y:S01]  /*6ce0*/  FMUL R9, R47, R9 ;  /* 0x000000092f097220 */ /* 0x000fe20000400000 */
[----:B------:R-:W-:Y:S01]  /*6cf0*/  F2FP.BF16.F32.PACK_AB R5, R7, R6 ;  /* 0x000000060705723e */ /* 0x000fe200000010ff */
[----:B------:R-:W-:Y:S01]  /*6d00*/  FMUL R0, R47, R10 ;  /* 0x0000000a2f007220 */ /* 0x000fe20000400000 */
[-C--:B------:R-:W-:Y:S01]  /*6d10*/  IADD3 R106, PT, PT, R106, R78.reuse, RZ ;  /* 0x0000004e6a6a7210 */ /* 0x080fe20007ffe0ff */
[----:B------:R-:W-:Y:S01]  /*6d20*/  FFMA R9, R49, R51, R9 ;  /* 0x0000003331097223 */ /* 0x000fe20000000009 */
[----:B------:R-:W-:Y:S01]  /*6d30*/  IADD3 R105, PT, PT, R105, R78, RZ ;  /* 0x0000004e69697210 */ /* 0x000fe20007ffe0ff */
[----:B------:R-:W-:Y:S01]  /*6d40*/  FFMA R0, R49, R52, R0 ;  /* 0x0000003431007223 */ /* 0x000fe20000000000 */
[C---:B------:R-:W-:Y:S01]  /*6d50*/  FMUL R2, R47.reuse, R11 ;  /* 0x0000000b2f027220 */ /* 0x040fe20000400000 */
[----:B------:R-:W-:Y:S01]  /*6d60*/  FMUL R3, R47, R12 ;  /* 0x0000000c2f037220 */ /* 0x000fe20000400000 */
[----:B------:R-:W-:Y:S01]  /*6d70*/  F2FP.BF16.F32.PACK_AB R6, R9, R8 ;  /* 0x000000080906723e */ /* 0x000fe200000010ff */
[----:B------:R-:W-:Y:S01]  /*6d80*/  FMUL R10, R47, R13 ;  /* 0x0000000d2f0a7220 */ /* 0x000fe20000400000 */
[C---:B------:R-:W-:Y:S01]  /*6d90*/  FFMA R2, R49.reuse, R53, R2 ;  /* 0x0000003531027223 */ /* 0x040fe20000000002 */
[----:B------:R-:W-:Y:S01]  /*6da0*/  FFMA R3, R49, R54, R3 ;  /* 0x0000003631037223 */ /* 0x000fe20000000003 */
[----:B------:R-:W-:Y:S01]  /*6db0*/  FMUL R11, R47, R14 ;  /* 0x0000000e2f0b7220 */ /* 0x000fe20000400000 */
[----:B------:R-:W-:Y:S01]  /*6dc0*/  FFMA R10, R49, R55, R10 ;  /* 0x00000037310a7223 */ /* 0x000fe2000000000a */
[C---:B------:R-:W-:Y:S01]  /*6dd0*/  FMUL R15, R47.reuse, R15 ;  /* 0x0000000f2f0f7220 */ /* 0x040fe20000400000 */
[C---:B------:R-:W-:Y:S01]  /*6de0*/  FMUL R12, R47.reuse, R16 ;  /* 0x000000102f0c7220 */ /* 0x040fe20000400000 */
[----:B------:R-:W-:Y:S01]  /*6df0*/  FMUL R13, R47, R17 ;  /* 0x000000112f0d7220 */ /* 0x000fe20000400000 */
[----:B------:R-:W-:Y:S01]  /*6e00*/  FFMA R11, R49, R56, R11 ;  /* 0x00000038310b7223 */ /* 0x000fe2000000000b */
[----:B------:R-:W-:Y:S01]  /*6e10*/  FMUL R14, R47, R18 ;  /* 0x000000122f0e7220 */ /* 0x000fe20000400000 */
[----:B------:R-:W-:Y:S01]  /*6e20*/  FFMA R15, R49, R57, R15 ;  /* 0x00000039310f7223 */ /* 0x000fe2000000000f */
[----:B------:R-:W-:Y:S01]  /*6e30*/  FMUL R19, R47, R19 ;  /* 0x000000132f137220 */ /* 0x000fe20000400000 */
[----:B------:R-:W-:Y:S01]  /*6e40*/  F2FP.BF16.F32.PACK_AB R7, R2, R0 ;  /* 0x000000000207723e */ /* 0x000fe200000010ff */
[----:B------:R-:W-:Y:S01]  /*6e50*/  FFMA R12, R49, R58, R12 ;  /* 0x0000003a310c7223 */ /* 0x000fe2000000000c */
[----:B------:R-:W-:Y:S01]  /*6e60*/  FMUL R16, R47, R20 ;  /* 0x000000142f107220 */ /* 0x000fe20000400000 */
[----:B------:R-:W-:Y:S01]  /*6e70*/  FFMA R13, R49, R59, R13 ;  /* 0x0000003b310d7223 */ /* 0x000fe2000000000d */
[----:B------:R-:W-:Y:S01]  /*6e80*/  FMUL R17, R47, R21 ;  /* 0x000000152f117220 */ /* 0x000fe20000400000 */
[----:B------:R1:W-:Y:S01]  /*6e90*/  STS.128 [R99+UR8], R4 ;  /* 0x0000000463007988 */ /* 0x0003e20008000c08 */
[----:B------:R-:W-:Y:S01]  /*6ea0*/  SHF.L.U32 R68, R71, 0x10, RZ ;  /* 0x0000001047447819 */ /* 0x000fe200000006ff */
[----:B------:R-:W-:Y:S01]  /*6eb0*/  FFMA R14, R49, R60, R14 ;  /* 0x0000003c310e7223 */ /* 0x000fe2000000000e */
[----:B------:R-:W-:Y:S01]  /*6ec0*/  LOP3.LUT R69, R71, 0xffff0000, RZ, 0xc0, !PT ;  /* 0xffff000047457812 */ /* 0x000fe200078ec0ff */
[----:B------:R-:W-:Y:S01]  /*6ed0*/  FMUL R18, R47, R22 ;  /* 0x000000162f127220 */ /* 0x000fe20000400000 */
[----:B------:R-:W-:Y:S01]  /*6ee0*/  SHF.L.U32 R70, R76, 0x10, RZ ;  /* 0x000000104c467819 */ /* 0x000fe200000006ff */
[----:B------:R-:W-:Y:S01]  /*6ef0*/  FFMA R19, R49, R61, R19 ;  /* 0x0000003d31137223 */ /* 0x000fe20000000013 */
[----:B------:R-:W-:Y:S01]  /*6f00*/  FMUL R23, R47, R23 ;  /* 0x000000172f177220 */ /* 0x000fe20000400000 */
[----:B------:R-:W-:Y:S01]  /*6f10*/  FFMA R16, R49, R62, R16 ;  /* 0x0000003e31107223 */ /* 0x000fe20000000010 */
[----:B------:R-:W-:Y:S01]  /*6f20*/  FMUL R20, R47, R24 ;  /* 0x000000182f147220 */ /* 0x000fe20000400000 */
[----:B------:R-:W-:Y:S01]  /*6f30*/  FFMA R17, R49, R63, R17 ;  /* 0x0000003f31117223 */ /* 0x000fe20000000011 */
[----:B------:R-:W-:Y:S01]  /*6f40*/  FMUL R21, R47, R25 ;  /* 0x000000192f157220 */ /* 0x000fe20000400000 */
[----:B------:R-:W-:Y:S01]  /*6f50*/  FFMA R18, R49, R64, R18 ;  /* 0x0000004031127223 */ /* 0x000fe20000000012 */
[----:B------:R-:W-:Y:S01]  /*6f60*/  FMUL R22, R47, R26 ;  /* 0x0000001a2f167220 */ /* 0x000fe20000400000 */
[----:B------:R-:W-:Y:S01]  /*6f70*/  F2FP.BF16.F32.PACK_AB R8, R10, R3 ;  /* 0x000000030a08723e */ /* 0x000fe200000010ff */
[----:B------:R-:W-:Y:S01]  /*6f80*/  FFMA R23, R49, R65, R23 ;  /* 0x0000004131177223 */ /* 0x000fe20000000017 */
[----:B------:R-:W-:Y:S01]  /*6f90*/  F2FP.BF16.F32.PACK_AB R9, R15, R11 ;  /* 0x0000000b0f09723e */ /* 0x000fe200000010ff */
[----:B------:R-:W-:Y:S01]  /*6fa0*/  FMUL R27, R47, R27 ;  /* 0x0000001b2f1b7220 */ /* 0x000fe20000400000 */
[----:B------:R-:W-:Y:S01]  /*6fb0*/  F2FP.BF16.F32.PACK_AB R10, R13, R12 ;  /* 0x0000000c0d0a723e */ /* 0x000fe200000010ff */
[----:B------:R-:W-:Y:S01]  /*6fc0*/  FFMA R20, R49, R66, R20 ;  /* 0x0000004231147223 */ /* 0x000fe20000000014 */
[----:B------:R-:W-:Y:S01]  /*6fd0*/  F2FP.BF16.F32.PACK_AB R11, R19, R14 ;  /* 0x0000000e130b723e */ /* 0x000fe200000010ff */
[----:B------:R-:W-:Y:S01]  /*6fe0*/  FMUL R24, R47, R28 ;  /* 0x0000001c2f187220 */ /* 0x000fe20000400000 */
[----:B------:R-:W-:Y:S01]  /*6ff0*/  LOP3.LUT R71, R76, 0xffff0000, RZ, 0xc0, !PT ;  /* 0xffff00004c477812 */ /* 0x000fe200078ec0ff */
[----:B------:R-:W-:Y:S01]  /*7000*/  FFMA R21, R49, R67, R21 ;  /* 0x0000004331157223 */ /* 0x000fe20000000015 */
[----:B------:R-:W-:Y:S01]  /*7010*/  SHF.L.U32 R72, R77, 0x10, RZ ;  /* 0x000000104d487819 */ /* 0x000fe200000006ff */
[----:B------:R1:W-:Y:S01]  /*7020*/  STS.128 [R106+0x10], R8 ;  /* 0x000010086a007388 */ /* 0x0003e20000000c00 */
[----:B------:R-:W-:Y:S01]  /*7030*/  FMUL R25, R47, R29 ;  /* 0x0000001d2f197220 */ /* 0x000fe20000400000 */
[----:B------:R-:W-:Y:S01]  /*7040*/  FFMA R22, R49, R68, R22 ;  /* 0x0000004431167223 */ /* 0x000fe20000000016 */
[----:B------:R-:W-:Y:S01]  /*7050*/  LOP3.LUT R73, R77, 0xffff0000, RZ, 0xc0, !PT ;  /* 0xffff00004d497812 */ /* 0x000fe200078ec0ff */
[----:B------:R-:W-:Y:S01]  /*7060*/  FMUL R26, R47, R30 ;  /* 0x0000001e2f1a7220 */ /* 0x000fe20000400000 */
[----:B------:R-:W-:Y:S01]  /*7070*/  FFMA R27, R49, R69, R27 ;  /* 0x00000045311b7223 */ /* 0x000fe2000000001b */
[----:B------:R-:W-:Y:S01]  /*7080*/  FMUL R31, R47, R31 ;  /* 0x0000001f2f1f7220 */ /* 0x000fe20000400000 */
[----:B------:R-:W-:Y:S01]  /*7090*/  FFMA R24, R49, R70, R24 ;  /* 0x0000004631187223 */ /* 0x000fe20000000018 */
[----:B------:R-:W-:Y:S01]  /*70a0*/  FMUL R28, R47, R32 ;  /* 0x000000202f1c7220 */ /* 0x000fe20000400000 */
[----:B------:R-:W-:Y:S01]  /*70b0*/  FFMA R25, R49, R71, R25 ;  /* 0x0000004731197223 */ /* 0x000fe20000000019 */
[----:B------:R-:W-:Y:S01]  /*70c0*/  SHF.L.U32 R76, R79, 0x10, RZ ;  /* 0x000000104f4c7819 */ /* 0x000fe200000006ff */
[----:B------:R-:W-:Y:S01]  /*70d0*/  FMUL R29, R47, R33 ;  /* 0x000000212f1d7220 */ /* 0x000fe20000400000 */
[----:B------:R-:W-:Y:S01]  /*70e0*/  F2FP.BF16.F32.PACK_AB R16, R17, R16 ;  /* 0x000000101110723e */ /* 0x000fe200000010ff */
[----:B------:R-:W-:Y:S01]  /*70f0*/  FFMA R26, R49, R72, R26 ;  /* 0x00000048311a7223 */ /* 0x000fe2000000001a */
[----:B------:R-:W-:Y:S01]  /*7100*/  LOP3.LUT R77, R79, 0xffff0000, RZ, 0xc0, !PT ;  /* 0xffff00004f4d7812 */ /* 0x000fe200078ec0ff */
[----:B------:R-:W-:Y:S01]  /*7110*/  FMUL R30, R47, R34 ;  /* 0x000000222f1e7220 */ /* 0x000fe20000400000 */
[----:B------:R-:W-:Y:S01]  /*7120*/  F2FP.BF16.F32.PACK_AB R17, R23, R18 ;  /* 0x000000121711723e */ /* 0x000fe200000010ff */
[----:B------:R-:W-:Y:S01]  /*7130*/  FFMA R31, R49, R73, R31 ;  /* 0x00000049311f7223 */ /* 0x000fe2000000001f */
[----:B------:R-:W-:Y:S01]  /*7140*/  FMUL R35, R47, R35 ;  /* 0x000000232f237220 */ /* 0x000fe20000400000 */
[----:B------:R-:W-:Y:S01]  /*7150*/  F2FP.BF16.F32.PACK_AB R18, R21, R20 ;  /* 0x000000141512723e */ /* 0x000fe200000010ff */
[----:B------:R-:W-:Y:S01]  /*7160*/  FFMA R28, R49, R74, R28 ;  /* 0x0000004a311c7223 */ /* 0x000fe2000000001c */
[----:B------:R-:W-:Y:S01]  /*7170*/  F2FP.BF16.F32.PACK_AB R19, R27, R22 ;  /* 0x000000161b13723e */ /* 0x000fe200000010ff */
[C---:B------:R-:W-:Y:S01]  /*7180*/  FFMA R29, R49.reuse, R75, R29 ;  /* 0x0000004b311d7223 */ /* 0x040fe2000000001d */
[C---:B------:R-:W-:Y:S01]  /*7190*/  FFMA R30, R49.reuse, R76, R30 ;  /* 0x0000004c311e7223 */ /* 0x040fe2000000001e */
[----:B------:R-:W-:Y:S01]  /*71a0*/  FFMA R35, R49, R77, R35 ;  /* 0x0000004d31237223 */ /* 0x000fe20000000023 */
[----:B------:R-:W-:Y:S01]  /*71b0*/  F2FP.BF16.F32.PACK_AB R24, R25, R24 ;  /* 0x000000181918723e */ /* 0x000fe200000010ff */
[----:B------:R1:W-:Y:S01]  /*71c0*/  STS.128 [R105+0x20], R16 ;  /* 0x0000201069007388 */ /* 0x0003e20000000c00 */
[----:B------:R-:W-:Y:S02]  /*71d0*/  F2FP.BF16.F32.PACK_AB R25, R31, R26 ;  /* 0x0000001a1f19723e */ /* 0x000fe400000010ff */
[----:B------:R-:W-:Y:S02]  /*71e0*/  F2FP.BF16.F32.PACK_AB R26, R29, R28 ;  /* 0x0000001c1d1a723e */ /* 0x000fe400000010ff */
[----:B------:R-:W-:Y:S02]  /*71f0*/  F2FP.BF16.F32.PACK_AB R27, R35, R30 ;  /* 0x0000001e231b723e */ /* 0x000fe400000010ff */
[----:B------:R-:W-:Y:S05]  /*7200*/  IADD3 R0, PT, PT, R98, R106, RZ ;  /* 0x0000006a62007210 */ /* 0x000fea0007ffe0ff */
        /* <DEDUP_REMOVED lines=9> */
[----:B------:R-:W-:Y:S02]  /*72a0*/  UIADD3 UR10, UP0, UPT, UR54, 0x680, URZ ;  /* 0x00000680360a7890 */ /* 0x000fe4000ff1e0ff */
[----:B------:R-:W-:Y:S02]  /*72b0*/  UIADD3 UR5, UPT, UPT, UR41, 0x20, URZ ;  /* 0x0000002029057890 */ /* 0x000fe4000fffe0ff */
[----:B------:R-:W-:Y:S02]  /*72c0*/  UIADD3 UR4, UPT, UPT, UR48, 0x200, UR8 ;  /* 0x0000020030047890 */ /* 0x000fe4000fffe008 */
[----:B------:R-:W-:Y:S01]  /*72d0*/  UIADD3.X UR11, UPT, UPT, URZ, UR55, URZ, UP0, !UPT ;  /* 0x00000037ff0b7290 */ /* 0x000fe200087fe4ff */
[----:B------:R-:W-:Y:S01]  /*72e0*/  UMOV UR6, UR42 ;  /* 0x0000002a00067c82 */ /* 0x000fe20008000000 */
[----:B------:R-:W-:Y:S07]  /*72f0*/  UMOV UR7, UR36 ;  /* 0x0000002400077c82 */ /* 0x000fee0008000000 */
[----:B------:R2:W-:Y:S02]  /*7300*/  UTMASTG.3D [UR4], [UR10] ;  /* 0x000000040a0073b5 */ /* 0x0005e40008010000 */
[----:B--2---:R0:W-:Y:S02]  /*7310*/  UTMACMDFLUSH ;  /* 0x00000000000079b7 */ /* 0x0041e40000000000 */
.L_x_110:
[----:B------:R-:W-:Y:S05]  /*7320*/  BSYNC.RECONVERGENT B0 ;  /* 0x0000000000007941 */ /* 0x000fea0003800200 */
.L_x_109:
[----:B------:R-:W-:Y:S01]  /*7330*/  UIADD3 UR43, UPT, UPT, UR43, 0x1, URZ ;  /* 0x000000012b2b7890 */ /* 0x000fe2000fffe0ff */
[----:B------:R-:W-:Y:S03]  /*7340*/  BSSY.RECONVERGENT B0, `(.L_x_111) ;  /* 0x0000008000007945 */ /* 0x000fe60003800200 */
[----:B------:R-:W-:Y:S04]  /*7350*/  UISETP.NE.AND UP0, UPT, UR43, 0x3, UPT ;  /* 0x000000032b00788c */ /* 0x000fe8000bf05270 */
[----:B------:R-:W-:Y:S02]  /*7360*/  UISETP.EQ.XOR UP1, UPT, UR40, 0x3, !UP0 ;  /* 0x000000032800788c */ /* 0x000fe4000c722a70 */
[----:B------:R-:W-:Y:S02]  /*7370*/  USEL UR56, UR43, URZ, UP0 ;  /* 0x000000ff2b387287 */ /* 0x000fe40008000000 */
[----:B------:R-:W-:Y:S04]  /*7380*/  USEL UR4, URZ, 0x1, !UP1 ;  /* 0x00000001ff047887 */ /* 0x000fe8000c800000 */
[----:B------:R-:W-:Y:S01]  /*7390*/  ULOP3.LUT UR51, UR51, UR4, URZ, 0x3c, !UPT ;  /* 0x0000000433337292 */ /* 0x000fe2000f8e3cff */
[----:B------:R-:W-:Y:S11]  /*73a0*/  @P0 BRA `(.L_x_112) ;  /* 0x0000000000040947 */ /* 0x000ff60003800000 */
[----:B------:R-:W-:Y:S04]  /*73b0*/  DEPBAR.LE SB0, 0x1 ;  /* 0x000080400000791a */ /* 0x000fe80000000000 */
.L_x_112:
[----:B------:R-:W-:Y:S05]  /*73c0*/  BSYNC.RECONVERGENT B0 ;  /* 0x0000000000007941 */ /* 0x000fea0003800200 */
.L_x_111:
[----:B------:R-:W-:Y:S01]  /*73d0*/  BAR.SYNC.DEFER_BLOCKING 0x1, 0x80 ;  /* 0x0042000000007b1d */ /* 0x000fe20000010000 */
[----:B------:R-:W-:Y:S01]  /*73e0*/  UISETP.NE.AND UP0, UPT, UR50, -0x2, UPT ;  /* 0xfffffffe3200788c */ /* 0x000fe2000bf05270 */
[----:B------:R-:W-:Y:S08]  /*73f0*/  IADD3 R45, PT, PT, R45, 0x1, RZ ;  /* 0x000000012d2d7810 */ /* 0x000ff00007ffe0ff */
[----:B------:R-:W-:Y:S05]  /*7400*/  BRA.U !UP0, `(.L_x_113) ;  /* 0x0000000108287547 */ /* 0x000fea000b800000 */
[----:B------:R-:W-:Y:S01]  /*7410*/  ISETP.NE.AND P0, PT, R104, RZ, PT ;  /* 0x000000ff6800720c */ /* 0x000fe20003f05270 */
[----:B------:R-:W-:Y:S01]  /*7420*/  IMAD.U32 R2, RZ, RZ, UR49 ;  /* 0x00000031ff027e24 */ /* 0x000fe2000f8e00ff */
[----:B------:R-:W-:Y:S01]  /*7430*/  UIADD3 UR49, UPT, UPT, UR49, 0x1, URZ ;  /* 0x0000000131317890 */ /* 0x000fe2000fffe0ff */
[----:B-1----:R-:W-:Y:S03]  /*7440*/  IMAD.U32 R0, RZ, RZ, UR37 ;  /* 0x00000025ff007e24 */ /* 0x002fe6000f8e00ff */
[----:B------:R-:W-:Y:S04]  /*7450*/  UISETP.NE.AND UP0, UPT, UR49, 0x3, UPT ;  /* 0x000000033100788c */ /* 0x000fe8000bf05270 */
[----:B------:R-:W-:Y:S03]  /*7460*/  USEL UR49, UR49, URZ, UP0 ;  /* 0x000000ff31317287 */ /* 0x000fe60008000000 */
[----:B------:R-:W-:Y:S05]  /*7470*/  @P0 LEA R2, R2, UR48, 0x3 ;  /* 0x0000003002020c11 */ /* 0x000fea000f8e18ff */
[----:B------:R-:W-:Y:S05]  /*7480*/  @P0 VIADD R2, R2, 0x98 ;  /* 0x0000009802020836 */ /* 0x000fea0000000000 */
[----:B------:R-:W-:Y:S04]  /*7490*/  @P0 PRMT R0, R0, 0x654, R2 ;  /* 0x0000065400000816 */ /* 0x000fe80000000002 */
[----:B------:R2:W-:Y:S03]  /*74a0*/  @P0 SYNCS.ARRIVE.TRANS64.RED.A1T0 RZ, [R0+URZ], RZ ;  /* 0x000000ff00ff09a7 */ /* 0x0005e600081004ff */
.L_x_113:
[----:B------:R-:W-:Y:S01]  /*74b0*/  ISETP.NE.AND P2, PT, R101, RZ, PT ;  /* 0x000000ff6500720c */ /* 0x000fe20003f45270 */
[----:B------:R-:W-:Y:S01]  /*74c0*/  UIADD3 UR50, UPT, UPT, UR50, 0x2, URZ ;  /* 0x0000000232327890 */ /* 0x000fe2000fffe0ff */
[----:B------:R-:W-:Y:S01]  /*74d0*/  ISETP.NE.AND P0, PT, R103, 0x2, PT ;  /* 0x000000026700780c */ /* 0x000fe20003f05270 */
[----:B------:R-:W-:Y:S01]  /*74e0*/  IMAD.IADD R14, R43, 0x1, R86 ;  /* 0x000000012b0e7824 */ /* 0x000fe200078e0256 */
[----:B------:R-:W-:Y:S01]  /*74f0*/  ISETP.NE.AND P1, PT, R45, 0x4, PT ;  /* 0x000000042d00780c */ /* 0x000fe20003f25270 */
[----:B------:R-:W-:Y:S01]  /*7500*/  IMAD.IADD R15, R44, 0x1, R87 ;  /* 0x000000012c0f7824 */ /* 0x000fe200078e0257 */
[----:B------:R-:W-:Y:S02]  /*7510*/  SEL R2, RZ, 0x1, P0 ;  /* 0x00000001ff027807 */ /* 0x000fe40000000000 */
[----:B-12---:R-:W-:Y:S02]  /*7520*/  SEL R0, RZ, 0x1, P1 ;  /* 0x00000001ff007807 */ /* 0x006fe40000800000 */
[----:B------:R-:W-:Y:S02]  /*7530*/  LOP3.LUT R96, R96, R2, RZ, 0x3c, !PT ;  /* 0x0000000260607212 */ /* 0x000fe400078e3cff */
[----:B------:R-:W-:Y:S02]  /*7540*/  LOP3.LUT R97, R97, R0, RZ, 0x3c, !PT ;  /* 0x0000000061617212 */ /* 0x000fe400078e3cff */
[----:B------:R-:W-:Y:S02]  /*7550*/  @P2 R2UR UR36, R95 ;  /* 0x000000005f2422ca */ /* 0x000fe400000e0000 */
[----:B------:R-:W-:Y:S02]  /*7560*/  SEL R103, R103, RZ, P0 ;  /* 0x000000ff67677207 */ /* 0x000fe40000000000 */
[----:B------:R-:W-:Y:S01]  /*7570*/  SEL R45, R45, RZ, P1 ;  /* 0x000000ff2d2d7207 */ /* 0x000fe20000800000 */
[----:B------:R-:W-:Y:S10]  /*7580*/  @P2 BRA `(.L_x_114) ;  /* 0xffffffd800042947 */ /* 0x000ff4000383ffff */
[----:B------:R-:W-:-:S09]  /*7590*/  UISETP.NE.AND UP0, UPT, UR53, URZ, UPT ;  /* 0x000000ff3500728c */ /* 0x000fd2000bf05270 */
[----:B------:R-:W-:Y:S05]  /*75a0*/  BRA.U !UP0, `(.L_x_115) ;  /* 0x0000000108487547 */ /* 0x000fea000b800000 */
[----:B------:R-:W1:Y:S02]  /*75b0*/  LDCU.64 UR4, c[0x0][0x890] ;  /* 0x00011200ff0477ac */ /* 0x000e640008000a00 */
[----:B-1----:R-:W-:-:S04]  /*75c0*/  UISETP.NE.U32.AND UP0, UPT, UR4, URZ, UPT ;  /* 0x000000ff0400728c */ /* 0x002fc8000bf05070 */
[----:B------:R-:W-:-:S09]  /*75d0*/  UISETP.NE.AND.EX UP0, UPT, UR5, URZ, UPT, UP0 ;  /* 0x000000ff0500728c */ /* 0x000fd2000bf05300 */
[----:B------:R-:W-:Y:S05]  /*75e0*/  BRA.U UP0, `(.L_x_116) ;  /* 0x00000001000c7547 */ /* 0x000fea000b800000 */
[----:B------:R-:W-:-:S13]  /*75f0*/  FSETP.NEU.AND P0, PT, R49, RZ, PT ;  /* 0x000000ff3100720b */ /* 0x000fda0003f0d000 */
[----:B------:R-:W-:Y:S05]  /*7600*/  @!P0 EXIT ;  /* 0x000000000000894d */ /* 0x000fea0003800000 */
[----:B------:R-:W-:Y:S05]  /*7610*/  BRA `(.L_x_115) ;  /* 0x00000000002c7947 */ /* 0x000fea0003800000 */
.L_x_116:
[----:B------:R-:W-:Y:S01]  /*7620*/  ISETP.NE.AND P0, PT, R102, RZ, PT ;  /* 0x000000ff6600720c */ /* 0x000fe20003f05270 */
[----:B------:R-:W-:-:S12]  /*7630*/  BSSY.RECONVERGENT B0, `(.L_x_115) ;  /* 0x0000009000007945 */ /* 0x000fd80003800200 */
[----:B------:R-:W-:Y:S05]  /*7640*/  @P0 BRA `(.L_x_117) ;  /* 0x0000000000140947 */ /* 0x000fea0003800000 */
[----:B------:R-:W1:Y:S02]  /*7650*/  LDCU.64 UR4, c[0x0][0x888] ;  /* 0x00011100ff0477ac */ /* 0x000e640008000a00 */
[----:B-1----:R-:W-:-:S04]  /*7660*/  ISETP.NE.U32.AND P0, PT, RZ, UR4, PT ;  /* 0x00000004ff007c0c */ /* 0x002fc8000bf05070 */
[----:B------:R-:W-:-:S13]  /*7670*/  ISETP.NE.AND.EX P0, PT, RZ, UR5, PT, P0 ;  /* 0x00000005ff007c0c */ /* 0x000fda000bf05300 */
[----:B------:R-:W-:Y:S05]  /*7680*/  @!P0 EXIT ;  /* 0x000000000000894d */ /* 0x000fea0003800000 */
[----:B------:R-:W-:Y:S05]  /*7690*/  BRA `(.L_x_118) ;  /* 0x0000000000087947 */ /* 0x000fea0003800000 */
.L_x_117:
[----:B------:R-:W-:-:S13]  /*76a0*/  FSETP.NEU.AND P0, PT, R49, RZ, PT ;  /* 0x000000ff3100720b */ /* 0x000fda0003f0d000 */
[----:B------:R-:W-:Y:S05]  /*76b0*/  @!P0 EXIT ;  /* 0x000000000000894d */ /* 0x000fea0003800000 */
.L_x_118:
[----:B------:R-:W-:Y:S05]  /*76c0*/  BSYNC.RECONVERGENT B0 ;  /* 0x0000000000007941 */ /* 0x000fea0003800200 */
.L_x_115:
[----:B------:R-:W-:Y:S01]  /*76d0*/  ULEA UR4, UR49, UR48, 0x3 ;  /* 0x0000003031047291 */ /* 0x000fe2000f8e18ff */
[----:B------:R-:W-:-:S04]  /*76e0*/  DEPBAR.LE SB0, 0x0 ;  /* 0x000080000000791a */ /* 0x000fc80000000000 */
[----:B------:R-:W-:-:S04]  /*76f0*/  UIADD3 UR4, UPT, UPT, UR4, 0x98, URZ ;  /* 0x0000009804047890 */ /* 0x000fc8000fffe0ff */
[----:B------:R-:W-:-:S09]  /*7700*/  UPRMT UR4, UR37, 0x654, UR4 ;  /* 0x0000065425047896 */ /* 0x000fd20008000004 */
[----:B------:R-:W-:Y:S01]  /*7710*/  SYNCS.ARRIVE.TRANS64.RED.A1T0 RZ, [UR4], RZ ;  /* 0x000000ffffff79a7 */ /* 0x000fe20008100404 */
[----:B------:R-:W-:Y:S05]  /*7720*/  EXIT ;  /* 0x000000000000794d */ /* 0x000fea0003800000 */
.L_x_19:
[----:B--2---:R2:W1:Y:S02]  /*7730*/  SYNCS.PHASECHK.TRANS64.TRYWAIT P0, [R2+URZ+0x130], R3 ;  /* 0x00013003020075a7 */ /* 0x00446400080011ff */
[----:B-1----:R-:W-:Y:S05]  /*7740*/  @!P0 NANOSLEEP.SYNCS 0x989680 ;  /* 0x009896800000895d */ /* 0x002fea0003900000 */
[----:B------:R-:W1:Y:S02]  /*7750*/  @!P0 SYNCS.PHASECHK.TRANS64 P0, [R2+URZ+0x130], R3 ;  /* 0x00013003020085a7 */ /* 0x000e6400080010ff */
[----:B-1----:R-:W-:Y:S05]  /*7760*/  @!P0 BRA `(.L_x_19) ;  /* 0xfffffffc00f08947 */ /* 0x002fea000383ffff */
[----:B------:R-:W-:Y:S05]  /*7770*/  BRA `(.L_x_119) ;  /* 0xffffff9c00b07947 */ /* 0x000fea000383ffff */
.L_x_22:
[----:B-1----:R-:W-:-:S07]  /*7780*/  MOV R2, UR33 ;  /* 0x0000002100027c02 */ /* 0x002fce0008000f00 */
.L_x_120:
[----:B-1----:R1:W2:Y:S02]  /*7790*/  SYNCS.PHASECHK.TRANS64.TRYWAIT P0, [R2+URZ+0x40], R4 ;  /* 0x00004004020075a7 */ /* 0x0022a400080011ff */
[----:B--2---:R-:W-:Y:S05]  /*77a0*/  @!P0 NANOSLEEP.SYNCS 0x989680 ;  /* 0x009896800000895d */ /* 0x004fea0003900000 */
[----:B------:R-:W2:Y:S02]  /*77b0*/  @!P0 SYNCS.PHASECHK.TRANS64 P0, [R2+URZ+0x40], R4 ;  /* 0x00004004020085a7 */ /* 0x000ea400080010ff */
[----:B--2---:R-:W-:Y:S05]  /*77c0*/  @!P0 BRA `(.L_x_120) ;  /* 0xfffffffc00f08947 */ /* 0x004fea000383ffff */
[----:B------:R-:W-:Y:S05]  /*77d0*/  BRA `(.L_x_21) ;  /* 0xffffffa000007947 */ /* 0x000fea000383ffff */
.L_x_28:
[----:B-1----:R-:W-:-:S07]  /*77e0*/  MOV R2, UR17 ;  /* 0x0000001100027c02 */ /* 0x002fce0008000f00 */
.L_x_121:
[----:B-1----:R1:W2:Y:S02]  /*77f0*/  SYNCS.PHASECHK.TRANS64.TRYWAIT P0, [R2+URZ+0x40], R4 ;  /* 0x00004004020075a7 */ /* 0x0022a400080011ff */
[----:B--2---:R-:W-:Y:S05]  /*7800*/  @!P0 NANOSLEEP.SYNCS 0x989680 ;  /* 0x009896800000895d */ /* 0x004fea0003900000 */
[----:B------:R-:W2:Y:S02]  /*7810*/  @!P0 SYNCS.PHASECHK.TRANS64 P0, [R2+URZ+0x40], R4 ;  /* 0x00004004020085a7 */ /* 0x000ea400080010ff */
[----:B--2---:R-:W-:Y:S05]  /*7820*/  @!P0 BRA `(.L_x_121) ;  /* 0xfffffffc00f08947 */ /* 0x004fea000383ffff */
[----:B------:R-:W-:Y:S05]  /*7830*/  BRA `(.L_x_27) ;  /* 0xffffffa000a87947 */ /* 0x000fea000383ffff */
.L_x_32:
[----:B-1----:R1:W2:Y:S02]  /*7840*/  SYNCS.PHASECHK.TRANS64.TRYWAIT P0, [R2+URZ+0xc0], R3 ;  /* 0x0000c003020075a7 */ /* 0x0022a400080011ff */
[----:B--2---:R-:W-:Y:S05]  /*7850*/  @!P0 NANOSLEEP.SYNCS 0x989680 ;  /* 0x009896800000895d */ /* 0x004fea0003900000 */
[----:B------:R-:W2:Y:S02]  /*7860*/  @!P0 SYNCS.PHASECHK.TRANS64 P0, [R2+URZ+0xc0], R3 ;  /* 0x0000c003020085a7 */ /* 0x000ea400080010ff */
[----:B--2---:R-:W-:Y:S05]  /*7870*/  @!P0 BRA `(.L_x_32) ;  /* 0xfffffffc00f08947 */ /* 0x004fea000383ffff */
[----:B------:R-:W-:Y:S05]  /*7880*/  BRA `(.L_x_122) ;  /* 0xffffffa400387947 */ /* 0x000fea000383ffff */
.L_x_36:
[----:B----4-:R-:W-:-:S07]  /*7890*/  MOV R0, UR5 ;  /* 0x0000000500007c02 */ /* 0x010fce0008000f00 */
.L_x_123:
[----:B-1----:R1:W2:Y:S02]  /*78a0*/  SYNCS.PHASECHK.TRANS64.TRYWAIT P0, [R0+URZ], R2 ;  /* 0x00000002000075a7 */ /* 0x0022a400080011ff */
[----:B--2---:R-:W-:Y:S05]  /*78b0*/  @!P0 NANOSLEEP.SYNCS 0x989680 ;  /* 0x009896800000895d */ /* 0x004fea0003900000 */
[----:B------:R-:W2:Y:S02]  /*78c0*/  @!P0 SYNCS.PHASECHK.TRANS64 P0, [R0+URZ], R2 ;  /* 0x00000002000085a7 */ /* 0x000ea400080010ff */
[----:B--2---:R-:W-:Y:S05]  /*78d0*/  @!P0 BRA `(.L_x_123) ;  /* 0xfffffffc00f08947 */ /* 0x004fea000383ffff */
[----:B------:R-:W-:Y:S05]  /*78e0*/  BRA `(.L_x_124) ;  /* 0xffffffa800a87947 */ /* 0x000fea000383ffff */
.L_x_37:
[----:B----4-:R-:W-:-:S07]  /*78f0*/  MOV R0, UR5 ;  /* 0x0000000500007c02 */ /* 0x010fce0008000f00 */
.L_x_125:
[----:B-1----:R1:W2:Y:S02]  /*7900*/  SYNCS.PHASECHK.TRANS64.TRYWAIT P0, [R0+URZ], R3 ;  /* 0x00000003000075a7 */ /* 0x0022a400080011ff */
[----:B--2---:R-:W-:Y:S05]  /*7910*/  @!P0 NANOSLEEP.SYNCS 0x989680 ;  /* 0x009896800000895d */ /* 0x004fea0003900000 */
[----:B------:R-:W2:Y:S02]  /*7920*/  @!P0 SYNCS.PHASECHK.TRANS64 P0, [R0+URZ], R3 ;  /* 0x00000003000085a7 */ /* 0x000ea400080010ff */
[----:B--2---:R-:W-:Y:S05]  /*7930*/  @!P0 BRA `(.L_x_125) ;  /* 0xfffffffc00f08947 */ /* 0x004fea000383ffff */
[----:B------:R-:W-:Y:S05]  /*7940*/  BRA `(.L_x_126) ;  /* 0xffffffa800b47947 */ /* 0x000fea000383ffff */
.L_x_38:
[----:B----4-:R-:W-:-:S07]  /*7950*/  MOV R0, UR5 ;  /* 0x0000000500007c02 */ /* 0x010fce0008000f00 */
.L_x_127:
[----:B-1----:R1:W2:Y:S02]  /*7960*/  SYNCS.PHASECHK.TRANS64.TRYWAIT P0, [R0+URZ], R3 ;  /* 0x00000003000075a7 */ /* 0x0022a400080011ff */
[----:B--2---:R-:W-:Y:S05]  /*7970*/  @!P0 NANOSLEEP.SYNCS 0x989680 ;  /* 0x009896800000895d */ /* 0x004fea0003900000 */
[----:B------:R-:W2:Y:S02]  /*7980*/  @!P0 SYNCS.PHASECHK.TRANS64 P0, [R0+URZ], R3 ;  /* 0x00000003000085a7 */ /* 0x000ea400080010ff */
[----:B--2---:R-:W-:Y:S05]  /*7990*/  @!P0 BRA `(.L_x_127) ;  /* 0xfffffffc00f08947 */ /* 0x004fea000383ffff */
[----:B------:R-:W-:Y:S05]  /*79a0*/  BRA `(.L_x_128) ;  /* 0xffffffa800c07947 */ /* 0x000fea000383ffff */
.L_x_39:
[----:B----4-:R-:W-:-:S07]  /*79b0*/  MOV R0, UR5 ;  /* 0x0000000500007c02 */ /* 0x010fce0008000f00 */
.L_x_129:
[----:B-1----:R1:W2:Y:S02]  /*79c0*/  SYNCS.PHASECHK.TRANS64.TRYWAIT P0, [R0+URZ], R3 ;  /* 0x00000003000075a7 */ /* 0x0022a400080011ff */
[----:B--2---:R-:W-:Y:S05]  /*79d0*/  @!P0 NANOSLEEP.SYNCS 0x989680 ;  /* 0x009896800000895d */ /* 0x004fea0003900000 */
[----:B------:R-:W2:Y:S02]  /*79e0*/  @!P0 SYNCS.PHASECHK.TRANS64 P0, [R0+URZ], R3 ;  /* 0x00000003000085a7 */ /* 0x000ea400080010ff */
[----:B--2---:R-:W-:Y:S05]  /*79f0*/  @!P0 BRA `(.L_x_129) ;  /* 0xfffffffc00f08947 */ /* 0x004fea000383ffff */
[----:B------:R-:W-:Y:S05]  /*7a00*/  BRA `(.L_x_130) ;  /* 0xffffffa800cc7947 */ /* 0x000fea000383ffff */
.L_x_40:
[----:B----4-:R-:W-:-:S07]  /*7a10*/  MOV R0, UR5 ;  /* 0x0000000500007c02 */ /* 0x010fce0008000f00 */
.L_x_131:
[----:B-1----:R1:W2:Y:S02]  /*7a20*/  SYNCS.PHASECHK.TRANS64.TRYWAIT P0, [R0+URZ], R3 ;  /* 0x00000003000075a7 */ /* 0x0022a400080011ff */
[----:B--2---:R-:W-:Y:S05]  /*7a30*/  @!P0 NANOSLEEP.SYNCS 0x989680 ;  /* 0x009896800000895d */ /* 0x004fea0003900000 */
[----:B------:R-:W2:Y:S02]  /*7a40*/  @!P0 SYNCS.PHASECHK.TRANS64 P0, [R0+URZ], R3 ;  /* 0x00000003000085a7 */ /* 0x000ea400080010ff */
[----:B--2---:R-:W-:Y:S05]  /*7a50*/  @!P0 BRA `(.L_x_131) ;  /* 0xfffffffc00f08947 */ /* 0x004fea000383ffff */
[----:B------:R-:W-:Y:S05]  /*7a60*/  BRA `(.L_x_132) ;  /* 0xffffffa800d87947 */ /* 0x000fea000383ffff */
.L_x_41:
[----:B----4-:R-:W-:-:S07]  /*7a70*/  MOV R0, UR5 ;  /* 0x0000000500007c02 */ /* 0x010fce0008000f00 */
.L_x_133:
[----:B-1----:R1:W2:Y:S02]  /*7a80*/  SYNCS.PHASECHK.TRANS64.TRYWAIT P0, [R0+URZ], R3 ;  /* 0x00000003000075a7 */ /* 0x0022a400080011ff */
[----:B--2---:R-:W-:Y:S05]  /*7a90*/  @!P0 NANOSLEEP.SYNCS 0x989680 ;  /* 0x009896800000895d */ /* 0x004fea0003900000 */
[----:B------:R-:W2:Y:S02]  /*7aa0*/  @!P0 SYNCS.PHASECHK.TRANS64 P0, [R0+URZ], R3 ;  /* 0x00000003000085a7 */ /* 0x000ea400080010ff */
[----:B--2---:R-:W-:Y:S05]  /*7ab0*/  @!P0 BRA `(.L_x_133) ;  /* 0xfffffffc00f08947 */ /* 0x004fea000383ffff */
[----:B------:R-:W-:Y:S05]  /*7ac0*/  BRA `(.L_x_134) ;  /* 0xffffffa800e47947 */ /* 0x000fea000383ffff */
.L_x_42:
[----:B----4-:R-:W-:-:S07]  /*7ad0*/  MOV R0, UR5 ;  /* 0x0000000500007c02 */ /* 0x010fce0008000f00 */
.L_x_135:
[----:B-1----:R1:W2:Y:S02]  /*7ae0*/  SYNCS.PHASECHK.TRANS64.TRYWAIT P0, [R0+URZ], R3 ;  /* 0x00000003000075a7 */ /* 0x0022a400080011ff */
[----:B--2---:R-:W-:Y:S05]  /*7af0*/  @!P0 NANOSLEEP.SYNCS 0x989680 ;  /* 0x009896800000895d */ /* 0x004fea0003900000 */
[----:B------:R-:W2:Y:S02]  /*7b00*/  @!P0 SYNCS.PHASECHK.TRANS64 P0, [R0+URZ], R3 ;  /* 0x00000003000085a7 */ /* 0x000ea400080010ff */
[----:B--2---:R-:W-:Y:S05]  /*7b10*/  @!P0 BRA `(.L_x_135) ;  /* 0xfffffffc00f08947 */ /* 0x004fea000383ffff */
[----:B------:R-:W-:Y:S05]  /*7b20*/  BRA `(.L_x_136) ;  /* 0xffffffa800f07947 */ /* 0x000fea000383ffff */
.L_x_45:
[----:B-1----:R1:W2:Y:S02]  /*7b30*/  SYNCS.PHASECHK.TRANS64.TRYWAIT P0, [R0+URZ+0x120], R4 ;  /* 0x00012004000075a7 */ /* 0x0022a400080011ff */
[----:B--2---:R-:W-:Y:S05]  /*7b40*/  @!P0 NANOSLEEP.SYNCS 0x989680 ;  /* 0x009896800000895d */ /* 0x004fea0003900000 */
[----:B------:R-:W2:Y:S02]  /*7b50*/  @!P0 SYNCS.PHASECHK.TRANS64 P0, [R0+URZ+0x120], R4 ;  /* 0x00012004000085a7 */ /* 0x000ea400080010ff */
[----:B--2---:R-:W-:Y:S05]  /*7b60*/  @!P0 BRA `(.L_x_45) ;  /* 0xfffffffc00f08947 */ /* 0x004fea000383ffff */
[----:B------:R-:W-:Y:S05]  /*7b70*/  BRA `(.L_x_137) ;  /* 0xffffffac004c7947 */ /* 0x000fea000383ffff */
.L_x_46:
[----:B------:R-:W-:-:S07]  /*7b80*/  MOV R0, UR5 ;  /* 0x0000000500007c02 */ /* 0x000fce0008000f00 */
.L_x_138:
[----:B-1----:R1:W2:Y:S02]  /*7b90*/  SYNCS.PHASECHK.TRANS64.TRYWAIT P0, [R0+URZ+0xd0], R5 ;  /* 0x0000d005000075a7 */ /* 0x0022a400080011ff */
[----:B--2---:R-:W-:Y:S05]  /*7ba0*/  @!P0 NANOSLEEP.SYNCS 0x989680 ;  /* 0x009896800000895d */ /* 0x004fea0003900000 */
[----:B------:R-:W2:Y:S02]  /*7bb0*/  @!P0 SYNCS.PHASECHK.TRANS64 P0, [R0+URZ+0xd0], R5 ;  /* 0x0000d005000085a7 */ /* 0x000ea400080010ff */
[----:B--2---:R-:W-:Y:S05]  /*7bc0*/  @!P0 BRA `(.L_x_138) ;  /* 0xfffffffc00f08947 */ /* 0x004fea000383ffff */
[----:B------:R-:W-:Y:S05]  /*7bd0*/  BRA `(.L_x_139) ;  /* 0xffffffac005c7947 */ /* 0x000fea000383ffff */
.L_x_47:
[----:B-1----:R1:W2:Y:S02]  /*7be0*/  SYNCS.PHASECHK.TRANS64.TRYWAIT P1, [R0+URZ+0xc0], R4 ;  /* 0x0000c004000075a7 */ /* 0x0022a400080211ff */
[----:B--2---:R-:W-:Y:S05]  /*7bf0*/  @!P1 NANOSLEEP.SYNCS 0x989680 ;  /* 0x009896800000995d */ /* 0x004fea0003900000 */
[----:B------:R-:W2:Y:S02]  /*7c00*/  @!P1 SYNCS.PHASECHK.TRANS64 P1, [R0+URZ+0xc0], R4 ;  /* 0x0000c004000095a7 */ /* 0x000ea400080210ff */
[----:B--2---:R-:W-:Y:S05]  /*7c10*/  @!P1 BRA `(.L_x_47) ;  /* 0xfffffffc00f09947 */ /* 0x004fea000383ffff */
[----:B------:R-:W-:Y:S05]  /*7c20*/  BRA `(.L_x_140) ;  /* 0xffffffac008c7947 */ /* 0x000fea000383ffff */
.L_x_50:
[----:B------:R-:W-:-:S07]  /*7c30*/  MOV R0, UR5 ;  /* 0x0000000500007c02 */ /* 0x000fce0008000f00 */
.L_x_141:
[----:B-1----:R1:W2:Y:S02]  /*7c40*/  SYNCS.PHASECHK.TRANS64.TRYWAIT P0, [R0+URZ+0xd0], R2 ;  /* 0x0000d002000075a7 */ /* 0x0022a400080011ff */
[----:B--2---:R-:W-:Y:S05]  /*7c50*/  @!P0 NANOSLEEP.SYNCS 0x989680 ;  /* 0x009896800000895d */ /* 0x004fea0003900000 */
[----:B------:R-:W2:Y:S02]  /*7c60*/  @!P0 SYNCS.PHASECHK.TRANS64 P0, [R0+URZ+0xd0], R2 ;  /* 0x0000d002000085a7 */ /* 0x000ea400080010ff */
[----:B--2---:R-:W-:Y:S05]  /*7c70*/  @!P0 BRA `(.L_x_141) ;  /* 0xfffffffc00f08947 */ /* 0x004fea000383ffff */
[----:B------:R-:W-:Y:S05]  /*7c80*/  BRA `(.L_x_49) ;  /* 0xffffffac00e07947 */ /* 0x000fea000383ffff */
.L_x_57:
[----:B-1----:R1:W2:Y:S02]  /*7c90*/  SYNCS.PHASECHK.TRANS64.TRYWAIT P1, [R0+URZ+0xc0], R2 ;  /* 0x0000c002000075a7 */ /* 0x0022a400080211ff */
[----:B--2---:R-:W-:Y:S05]  /*7ca0*/  @!P1 NANOSLEEP.SYNCS 0x989680 ;  /* 0x009896800000995d */ /* 0x004fea0003900000 */
[----:B------:R-:W2:Y:S02]  /*7cb0*/  @!P1 SYNCS.PHASECHK.TRANS64 P1, [R0+URZ+0xc0], R2 ;  /* 0x0000c002000095a7 */ /* 0x000ea400080210ff */
[----:B--2---:R-:W-:Y:S05]  /*7cc0*/  @!P1 BRA `(.L_x_57) ;  /* 0xfffffffc00f09947 */ /* 0x004fea000383ffff */
[----:B------:R-:W-:Y:S05]  /*7cd0*/  BRA `(.L_x_142) ;  /* 0xffffffb400507947 */ /* 0x000fea000383ffff */
.L_x_58:
[----:B------:R-:W-:-:S07]  /*7ce0*/  MOV R2, UR7 ;  /* 0x0000000700027c02 */ /* 0x000fce0008000f00 */
.L_x_143:
[----:B-1----:R1:W2:Y:S02]  /*7cf0*/  SYNCS.PHASECHK.TRANS64.TRYWAIT P0, [R2+URZ+0x100], R0 ;  /* 0x00010000020075a7 */ /* 0x0022a400080011ff */
[----:B--2---:R-:W-:Y:S05]  /*7d00*/  @!P0 NANOSLEEP.SYNCS 0x989680 ;  /* 0x009896800000895d */ /* 0x004fea0003900000 */
[----:B------:R-:W2:Y:S02]  /*7d10*/  @!P0 SYNCS.PHASECHK.TRANS64 P0, [R2+URZ+0x100], R0 ;  /* 0x00010000020085a7 */ /* 0x000ea400080010ff */
[----:B--2---:R-:W-:Y:S05]  /*7d20*/  @!P0 BRA `(.L_x_143) ;  /* 0xfffffffc00f08947 */ /* 0x004fea000383ffff */
[----:B------:R-:W-:Y:S05]  /*7d30*/  BRA `(.L_x_144) ;  /* 0xffffffb400887947 */ /* 0x000fea000383ffff */
.L_x_61:
[----:B------:R-:W-:Y:S07]  /*7d40*/  MOV R0, UR6 ;  /* 0x0000000600007c02 */ /* 0x000fee0008000f00 */
.L_x_145:
[----:B-1----:R1:W2:Y:S02]  /*7d50*/  SYNCS.PHASECHK.TRANS64.TRYWAIT P0, [R0+URZ], R2 ;  /* 0x00000002000075a7 */ /* 0x0022a400080011ff */
[----:B--2---:R-:W-:Y:S05]  /*7d60*/  @!P0 NANOSLEEP.SYNCS 0x989680 ;  /* 0x009896800000895d */ /* 0x004fea0003900000 */
[----:B------:R-:W2:Y:S02]  /*7d70*/  @!P0 SYNCS.PHASECHK.TRANS64 P0, [R0+URZ], R2 ;  /* 0x00000002000085a7 */ /* 0x000ea400080010ff */
[----:B--2---:R-:W-:Y:S05]  /*7d80*/  @!P0 BRA `(.L_x_145) ;  /* 0xfffffffc00f08947 */ /* 0x004fea000383ffff */
[----:B------:R-:W-:Y:S05]  /*7d90*/  BRA `(.L_x_60) ;  /* 0xffffffb400a47947 */ /* 0x000fea000383ffff */
.L_x_64:
[----:B------:R-:W-:-:S07]  /*7da0*/  MOV R0, UR6 ;  /* 0x0000000600007c02 */ /* 0x000fce0008000f00 */
.L_x_146:
[----:B--2---:R2:W4:Y:S02]  /*7db0*/  SYNCS.PHASECHK.TRANS64.TRYWAIT P0, [R0+URZ], R2 ;  /* 0x00000002000075a7 */ /* 0x00452400080011ff */
[----:B----4-:R-:W-:Y:S05]  /*7dc0*/  @!P0 NANOSLEEP.SYNCS 0x989680 ;  /* 0x009896800000895d */ /* 0x010fea0003900000 */
[----:B------:R-:W4:Y:S02]  /*7dd0*/  @!P0 SYNCS.PHASECHK.TRANS64 P0, [R0+URZ], R2 ;  /* 0x00000002000085a7 */ /* 0x000f2400080010ff */
[----:B----4-:R-:W-:Y:S05]  /*7de0*/  @!P0 BRA `(.L_x_146) ;  /* 0xfffffffc00f08947 */ /* 0x010fea000383ffff */
[----:B------:R-:W-:Y:S05]  /*7df0*/  BRA `(.L_x_147) ;  /* 0xffffffb800807947 */ /* 0x000fea000383ffff */
.L_x_65:
[----:B------:R-:W-:-:S07]  /*7e00*/  MOV R0, UR6 ;  /* 0x0000000600007c02 */ /* 0x000fce0008000f00 */
.L_x_148:
[----:B-1----:R1:W2:Y:S02]  /*7e10*/  SYNCS.PHASECHK.TRANS64.TRYWAIT P0, [R0+URZ], R3 ;  /* 0x00000003000075a7 */ /* 0x0022a400080011ff */
[----:B--2---:R-:W-:Y:S05]  /*7e20*/  @!P0 NANOSLEEP.SYNCS 0x989680 ;  /* 0x009896800000895d */ /* 0x004fea0003900000 */
[----:B------:R-:W2:Y:S02]  /*7e30*/  @!P0 SYNCS.PHASECHK.TRANS64 P0, [R0+URZ], R3 ;  /* 0x00000003000085a7 */ /* 0x000ea400080010ff */
[----:B--2---:R-:W-:Y:S05]  /*7e40*/  @!P0 BRA `(.L_x_148) ;  /* 0xfffffffc00f08947 */ /* 0x004fea000383ffff */
[----:B------:R-:W-:Y:S05]  /*7e50*/  BRA `(.L_x_149) ;  /* 0xffffffb8008c7947 */ /* 0x000fea000383ffff */
.L_x_66:
[----:B------:R-:W-:-:S07]  /*7e60*/  MOV R0, UR6 ;  /* 0x0000000600007c02 */ /* 0x000fce0008000f00 */
.L_x_150:
[----:B-1----:R1:W2:Y:S02]  /*7e70*/  SYNCS.PHASECHK.TRANS64.TRYWAIT P0, [R0+URZ], R3 ;  /* 0x00000003000075a7 */ /* 0x0022a400080011ff */
[----:B--2---:R-:W-:Y:S05]  /*7e80*/  @!P0 NANOSLEEP.SYNCS 0x989680 ;  /* 0x009896800000895d */ /* 0x004fea0003900000 */
[----:B------:R-:W2:Y:S02]  /*7e90*/  @!P0 SYNCS.PHASECHK.TRANS64 P0, [R0+URZ], R3 ;  /* 0x00000003000085a7 */ /* 0x000ea400080010ff */
[----:B--2---:R-:W-:Y:S05]  /*7ea0*/  @!P0 BRA `(.L_x_150) ;  /* 0xfffffffc00f08947 */ /* 0x004fea000383ffff */
[----:B------:R-:W-:Y:S05]  /*7eb0*/  BRA `(.L_x_151) ;  /* 0xffffffb800987947 */ /* 0x000fea000383ffff */
.L_x_67:
[----:B-1----:R-:W-:-:S07]  /*7ec0*/  MOV R0, UR7 ;  /* 0x0000000700007c02 */ /* 0x002fce0008000f00 */
.L_x_152:
[----:B-1----:R1:W2:Y:S02]  /*7ed0*/  SYNCS.PHASECHK.TRANS64.TRYWAIT P0, [R0+URZ], R2 ;  /* 0x00000002000075a7 */ /* 0x0022a400080011ff */
[----:B--2---:R-:W-:Y:S05]  /*7ee0*/  @!P0 NANOSLEEP.SYNCS 0x989680 ;  /* 0x009896800000895d */ /* 0x004fea0003900000 */
[----:B------:R-:W2:Y:S02]  /*7ef0*/  @!P0 SYNCS.PHASECHK.TRANS64 P0, [R0+URZ], R2 ;  /* 0x00000002000085a7 */ /* 0x000ea400080010ff */
[----:B--2---:R-:W-:Y:S05]  /*7f00*/  @!P0 BRA `(.L_x_152) ;  /* 0xfffffffc00f08947 */ /* 0x004fea000383ffff */
[----:B------:R-:W-:Y:S05]  /*7f10*/  BRA `(.L_x_153) ;  /* 0xffffffb800a47947 */ /* 0x000fea000383ffff */
.L_x_72:
[----:B--2---:R2:W3:Y:S02]  /*7f20*/  SYNCS.PHASECHK.TRANS64.TRYWAIT P0, [R0+URZ+0xc0], R2 ;  /* 0x0000c002000075a7 */ /* 0x0044e400080011ff */
[----:B---3--:R-:W-:Y:S05]  /*7f30*/  @!P0 NANOSLEEP.SYNCS 0x989680 ;  /* 0x009896800000895d */ /* 0x008fea0003900000 */
[----:B------:R-:W3:Y:S02]  /*7f40*/  @!P0 SYNCS.PHASECHK.TRANS64 P0, [R0+URZ+0xc0], R2 ;  /* 0x0000c002000085a7 */ /* 0x000ee400080010ff */
[----:B---3--:R-:W-:Y:S05]  /*7f50*/  @!P0 BRA `(.L_x_72) ;  /* 0xfffffffc00f08947 */ /* 0x008fea000383ffff */
[----:B------:R-:W-:Y:S05]  /*7f60*/  BRA `(.L_x_154) ;  /* 0xffffffbc00a07947 */ /* 0x000fea000383ffff */
.L_x_75:
[----:B------:R-:W-:Y:S07]  /*7f70*/  MOV R0, UR7 ;  /* 0x0000000700007c02 */ /* 0x000fee0008000f00 */
.L_x_155:
[----:B--2---:R2:W3:Y:S02]  /*7f80*/  SYNCS.PHASECHK.TRANS64.TRYWAIT P0, [R0+URZ+0xb8], R2 ;  /* 0x0000b802000075a7 */ /* 0x0044e400080011ff */
[----:B---3--:R-:W-:Y:S05]  /*7f90*/  @!P0 NANOSLEEP.SYNCS 0x989680 ;  /* 0x009896800000895d */ /* 0x008fea0003900000 */
[----:B------:R-:W3:Y:S02]  /*7fa0*/  @!P0 SYNCS.PHASECHK.TRANS64 P0, [R0+URZ+0xb8], R2 ;  /* 0x0000b802000085a7 */ /* 0x000ee400080010ff */
[----:B---3--:R-:W-:Y:S05]  /*7fb0*/  @!P0 BRA `(.L_x_155) ;  /* 0xfffffffc00f08947 */ /* 0x008fea000383ffff */
[----:B------:R-:W-:Y:S05]  /*7fc0*/  BRA `(.L_x_74) ;  /* 0xffffffc000807947 */ /* 0x000fea000383ffff */
.L_x_78:
[----:B------:R-:W-:Y:S07]  /*7fd0*/  MOV R0, UR15 ;  /* 0x0000000f00007c02 */ /* 0x000fee0008000f00 */
.L_x_156:
[----:B-1----:R1:W2:Y:S02]  /*7fe0*/  SYNCS.PHASECHK.TRANS64.TRYWAIT P0, [R0+URZ+0x98], R9 ;  /* 0x00009809000075a7 */ /* 0x0022a400080011ff */
[----:B--2---:R-:W-:Y:S05]  /*7ff0*/  @!P0 NANOSLEEP.SYNCS 0x989680 ;  /* 0x009896800000895d */ /* 0x004fea0003900000 */
[----:B------:R-:W2:Y:S02]  /*8000*/  @!P0 SYNCS.PHASECHK.TRANS64 P0, [R0+URZ+0x98], R9 ;  /* 0x00009809000085a7 */ /* 0x000ea400080010ff */
[----:B--2---:R-:W-:Y:S05]  /*8010*/  @!P0 BRA `(.L_x_156) ;  /* 0xfffffffc00f08947 */ /* 0x004fea000383ffff */
[----:B------:R-:W-:Y:S05]  /*8020*/  BRA `(.L_x_157) ;  /* 0xffffffc000f87947 */ /* 0x000fea000383ffff */
.L_x_79:
[----:B------:R-:W-:Y:S07]  /*8030*/  MOV R0, UR13 ;  /* 0x0000000d00007c02 */ /* 0x000fee0008000f00 */
.L_x_158:
[----:B-1----:R1:W2:Y:S02]  /*8040*/  SYNCS.PHASECHK.TRANS64.TRYWAIT P0, [R0+URZ+0x98], R14 ;  /* 0x0000980e000075a7 */ /* 0x0022a400080011ff */
[----:B--2---:R-:W-:Y:S05]  /*8050*/  @!P0 NANOSLEEP.SYNCS 0x989680 ;  /* 0x009896800000895d */ /* 0x004fea0003900000 */
[----:B------:R-:W2:Y:S02]  /*8060*/  @!P0 SYNCS.PHASECHK.TRANS64 P0, [R0+URZ+0x98], R14 ;  /* 0x0000980e000085a7 */ /* 0x000ea400080010ff */
[----:B--2---:R-:W-:Y:S05]  /*8070*/  @!P0 BRA `(.L_x_158) ;  /* 0xfffffffc00f08947 */ /* 0x004fea000383ffff */
[----:B------:R-:W-:Y:S05]  /*8080*/  BRA `(.L_x_159) ;  /* 0xffffffc400987947 */ /* 0x000fea000383ffff */
.L_x_81:
[----:B------:R-:W-:-:S07]  /*8090*/  MOV R0, UR4 ;  /* 0x0000000400007c02 */ /* 0x000fce0008000f00 */
.L_x_160:
[----:B-1----:R1:W3:Y:S02]  /*80a0*/  SYNCS.PHASECHK.TRANS64.TRYWAIT P0, [R0+URZ], R2 ;  /* 0x00000002000075a7 */ /* 0x0022e400080011ff */
[----:B---3--:R-:W-:Y:S05]  /*80b0*/  @!P0 NANOSLEEP.SYNCS 0x989680 ;  /* 0x009896800000895d */ /* 0x008fea0003900000 */
[----:B------:R-:W3:Y:S02]  /*80c0*/  @!P0 SYNCS.PHASECHK.TRANS64 P0, [R0+URZ], R2 ;  /* 0x00000002000085a7 */ /* 0x000ee400080010ff */
[----:B---3--:R-:W-:Y:S05]  /*80d0*/  @!P0 BRA `(.L_x_160) ;  /* 0xfffffffc00f08947 */ /* 0x008fea000383ffff */
[----:B------:R-:W-:Y:S05]  /*80e0*/  BRA `(.L_x_161) ;  /* 0xffffffc800247947 */ /* 0x000fea000383ffff */
.L_x_82:
[----:B------:R-:W-:-:S07]  /*80f0*/  MOV R0, UR4 ;  /* 0x0000000400007c02 */ /* 0x000fce0008000f00 */
.L_x_162:
[----:B-1----:R1:W3:Y:S02]  /*8100*/  SYNCS.PHASECHK.TRANS64.TRYWAIT P0, [R0+URZ], R2 ;  /* 0x00000002000075a7 */ /* 0x0022e400080011ff */
[----:B---3--:R-:W-:Y:S05]  /*8110*/  @!P0 NANOSLEEP.SYNCS 0x989680 ;  /* 0x009896800000895d */ /* 0x008fea0003900000 */
[----:B------:R-:W3:Y:S02]  /*8120*/  @!P0 SYNCS.PHASECHK.TRANS64 P0, [R0+URZ], R2 ;  /* 0x00000002000085a7 */ /* 0x000ee400080010ff */
[----:B---3--:R-:W-:Y:S05]  /*8130*/  @!P0 BRA `(.L_x_162) ;  /* 0xfffffffc00f08947 */ /* 0x008fea000383ffff */
[----:B------:R-:W-:Y:S05]  /*8140*/  BRA `(.L_x_163) ;  /* 0xffffffc800307947 */ /* 0x000fea000383ffff */
.L_x_84:
[----:B--2---:R2:W4:Y:S02]  /*8150*/  SYNCS.PHASECHK.TRANS64.TRYWAIT P0, [R0+URZ+0xc0], R2 ;  /* 0x0000c002000075a7 */ /* 0x00452400080011ff */
[----:B----4-:R-:W-:Y:S05]  /*8160*/  @!P0 NANOSLEEP.SYNCS 0x989680 ;  /* 0x009896800000895d */ /* 0x010fea0003900000 */
[----:B------:R-:W4:Y:S02]  /*8170*/  @!P0 SYNCS.PHASECHK.TRANS64 P0, [R0+URZ+0xc0], R2 ;  /* 0x0000c002000085a7 */ /* 0x000f2400080010ff */
[----:B----4-:R-:W-:Y:S05]  /*8180*/  @!P0 BRA `(.L_x_84) ;  /* 0xfffffffc00f08947 */ /* 0x010fea000383ffff */
[----:B------:R-:W-:Y:S05]  /*8190*/  BRA `(.L_x_164) ;  /* 0xffffffcc00147947 */ /* 0x000fea000383ffff */
.L_x_94:
[----:B-1----:R1:W3:Y:S02]  /*81a0*/  SYNCS.PHASECHK.TRANS64.TRYWAIT P1, [R0+URZ+0x80], R3 ;  /* 0x00008003000075a7 */ /* 0x0022e400080211ff */
[----:B---3--:R-:W-:Y:S05]  /*81b0*/  @!P1 NANOSLEEP.SYNCS 0x989680 ;  /* 0x009896800000995d */ /* 0x008fea0003900000 */
[----:B------:R-:W3:Y:S02]  /*81c0*/  @!P1 SYNCS.PHASECHK.TRANS64 P1, [R0+URZ+0x80], R3 ;  /* 0x00008003000095a7 */ /* 0x000ee400080210ff */
[----:B---3--:R-:W-:Y:S05]  /*81d0*/  @!P1 BRA `(.L_x_94) ;  /* 0xfffffffc00f09947 */ /* 0x008fea000383ffff */
[----:B------:R-:W-:Y:S05]  /*81e0*/  BRA `(.L_x_93) ;  /* 0xffffffd800447947 */ /* 0x000fea000383ffff */
.L_x_96:
[----:B-1----:R1:W4:Y:S02]  /*81f0*/  SYNCS.PHASECHK.TRANS64.TRYWAIT P0, [R73+URZ+0xe0], R2 ;  /* 0x0000e002490075a7 */ /* 0x00232400080011ff */
[----:B----4-:R-:W-:Y:S05]  /*8200*/  @!P0 NANOSLEEP.SYNCS 0x989680 ;  /* 0x009896800000895d */ /* 0x010fea0003900000 */
[----:B------:R-:W4:Y:S02]  /*8210*/  @!P0 SYNCS.PHASECHK.TRANS64 P0, [R73+URZ+0xe0], R2 ;  /* 0x0000e002490085a7 */ /* 0x000f2400080010ff */
[----:B----4-:R-:W-:Y:S05]  /*8220*/  @!P0 BRA `(.L_x_96) ;  /* 0xfffffffc00f08947 */ /* 0x010fea000383ffff */
[----:B------:R-:W-:Y:S05]  /*8230*/  BRA `(.L_x_95) ;  /* 0xffffffd8007c7947 */ /* 0x000fea000383ffff */
.L_x_107:
[----:B--2---:R2:W4:Y:S02]  /*8240*/  SYNCS.PHASECHK.TRANS64.TRYWAIT P0, [R2+URZ+0x80], R107 ;  /* 0x0000806b020075a7 */ /* 0x00452400080011ff */
[----:B----4-:R-:W-:Y:S05]  /*8250*/  @!P0 NANOSLEEP.SYNCS 0x989680 ;  /* 0x009896800000895d */ /* 0x010fea0003900000 */
[----:B------:R-:W4:Y:S02]  /*8260*/  @!P0 SYNCS.PHASECHK.TRANS64 P0, [R2+URZ+0x80], R107 ;  /* 0x0000806b020085a7 */ /* 0x000f2400080010ff */
[----:B----4-:R-:W-:Y:S05]  /*8270*/  @!P0 BRA `(.L_x_107) ;  /* 0xfffffffc00f08947 */ /* 0x010fea000383ffff */
[----:B------:R-:W-:Y:S05]  /*8280*/  BRA `(.L_x_106) ;  /* 0xffffffe400647947 */ /* 0x000fea000383ffff */
        .weak           $__internal_0_$__cuda_sm10x_tcgen05_guardrail_trap_col_being_dealloced_not_returned_by_alloc
        .type           $__internal_0_$__cuda_sm10x_tcgen05_guardrail_trap_col_being_dealloced_not_returned_by_alloc,@function
        .size           $__internal_0_$__cuda_sm10x_tcgen05_guardrail_trap_col_being_dealloced_not_returned_by_alloc,($__internal_1_$__cuda_sm10x_tcgen05_guardrail_trap_phase_invalid_during_alloc - $__internal_0_$__cuda_sm10x_tcgen05_guardrail_trap_col_being_dealloced_not_returned_by_alloc)
$__internal_0_$__cuda_sm10x_tcgen05_guardrail_trap_col_being_dealloced_not_returned_by_alloc:
[----:B------:R-:W-:Y:S05]  /*8290*/  BPT.TRAP 0x1 ;  /* 0x000000040000795c */ /* 0x000fea0000300000 */
[----:B------:R-:W-:-:S04]  /*82a0*/  HFMA2 R3, -RZ, RZ, 0, 0 ;  /* 0x00000000ff037431 */ /* 0x000fc800000001ff */
[----:B------:R-:W-:Y:S05]  /*82b0*/  RET.REL.NODEC R2 `(_ZN7cutlass13device_kernelINS_4gemm6kernel13GemmUniversalIN4cute5tupleIJiiiiEEENS1_10collective13CollectiveMmaINS1_35MainloopSm100TmaUmmaWarpSpecializedILi8ELi2ELi4ENS5_IJNS4_1CILi1EEESB_SB_EEEEENS5_IJNSA_ILi128EEENSA_ILi64EEESF_EEENS_10bfloat16_tENS5_IJlSB_lEEESH_SI_NS4_8TiledMMAINS4_8MMA_AtomIJNS4_20SM100_MMA_F16BF16_SSISH_SH_fLi128ELi64ELNS4_4UMMA5MajorE0ELSN_0ELNSM_7ScaleInE0ELSO_0EEEEEENS4_6LayoutISC_NS5_IJNSA_ILi0EEESS_SS_EEEEENS5_IJNS4_10UnderscoreESV_SV_EEEEENS4_13SM90_TMA_LOADENS4_14ComposedLayoutINS4_7SwizzleILi3ELi4ELi3EEENS4_18smem_ptr_flag_bitsILi16EEENSR_INS5_IJNSA_ILi8EEESF_EEENS5_IJSF_SB_EEEEEEEvNS4_8identityESY_S18_vS19_EENS_8epilogue10collective18CollectiveEpilogueINS1B_23Sm100TmaWarpSpecializedILi3ELi2ELi32ELb1ELb0EEEJSG_NS5_IJNSR_ISE_SB_EENSR_INSA_ILi32EEESB_EEEEESH_SI_SH_SI_NS1B_6fusion15FusionCallbacksIS1F_NS1K_17LinearCombinationISH_fSH_fLNS_15FloatRoundStyleE2EEESG_S1J_JEEENS4_5SM1004TMEM4LOAD26SM100_TMEM_LOAD_32dp32b32xESY_NSZ_INS10_ILi2ELi4ELi3EEES13_NSR_INS5_IJS14_S1H_EEENS5_IJS1H_SB_EEEEEEENS4_39AutoVectorizingCopyWithAssumedAlignmentILi128EEENS4_14SM90_TMA_STOREES1Y_S20_S20_EEEvvEEEEvNT_6ParamsE) ;  /* 0xffffff7c02507950 */ /* 0x000fea0003c3ffff */
        .weak           $__internal_1_$__cuda_sm10x_tcgen05_guardrail_trap_phase_invalid_during_alloc
        .type           $__internal_1_$__cuda_sm10x_tcgen05_guardrail_trap_phase_invalid_during_alloc,@function
        .size           $__internal_1_$__cuda_sm10x_tcgen05_guardrail_trap_phase_invalid_during_alloc,($__internal_2_$__cuda_sm10x_tcgen05_guardrail_trap_unallocated_columns_being_dealloced - $__internal_1_$__cuda_sm10x_tcgen05_guardrail_trap_phase_invalid_during_alloc)
$__internal_1_$__cuda_sm10x_tcgen05_guardrail_trap_phase_invalid_during_alloc:
[----:B------:R-:W-:Y:S05]  /*82c0*/  BPT.TRAP 0x1 ;  /* 0x000000040000795c */ /* 0x000fea0000300000 */
[----:B------:R-:W-:-:S04]  /*82d0*/  MOV R3, 0x0 ;  /* 0x0000000000037802 */ /* 0x000fc80000000f00 */
[----:B------:R-:W-:Y:S05]  /*82e0*/  RET.REL.NODEC R2 `(_ZN7cutlass13device_kernelINS_4gemm6kernel13GemmUniversalIN4cute5tupleIJiiiiEEENS1_10collective13CollectiveMmaINS1_35MainloopSm100TmaUmmaWarpSpecializedILi8ELi2ELi4ENS5_IJNS4_1CILi1EEESB_SB_EEEEENS5_IJNSA_ILi128EEENSA_ILi64EEESF_EEENS_10bfloat16_tENS5_IJlSB_lEEESH_SI_NS4_8TiledMMAINS4_8MMA_AtomIJNS4_20SM100_MMA_F16BF16_SSISH_SH_fLi128ELi64ELNS4_4UMMA5MajorE0ELSN_0ELNSM_7ScaleInE0ELSO_0EEEEEENS4_6LayoutISC_NS5_IJNSA_ILi0EEESS_SS_EEEEENS5_IJNS4_10UnderscoreESV_SV_EEEEENS4_13SM90_TMA_LOADENS4_14ComposedLayoutINS4_7SwizzleILi3ELi4ELi3EEENS4_18smem_ptr_flag_bitsILi16EEENSR_INS5_IJNSA_ILi8EEESF_EEENS5_IJSF_SB_EEEEEEEvNS4_8identityESY_S18_vS19_EENS_8epilogue10collective18CollectiveEpilogueINS1B_23Sm100TmaWarpSpecializedILi3ELi2ELi32ELb1ELb0EEEJSG_NS5_IJNSR_ISE_SB_EENSR_INSA_ILi32EEESB_EEEEESH_SI_SH_SI_NS1B_6fusion15FusionCallbacksIS1F_NS1K_17LinearCombinationISH_fSH_fLNS_15FloatRoundStyleE2EEESG_S1J_JEEENS4_5SM1004TMEM4LOAD26SM100_TMEM_LOAD_32dp32b32xESY_NSZ_INS10_ILi2ELi4ELi3EEES13_NSR_INS5_IJS14_S1H_EEENS5_IJS1H_SB_EEEEEEENS4_39AutoVectorizingCopyWithAssumedAlignmentILi128EEENS4_14SM90_TMA_STOREES1Y_S20_S20_EEEvvEEEEvNT_6ParamsE) ;  /* 0xffffff7c02447950 */ /* 0x000fea0003c3ffff */
        .weak           $__internal_2_$__cuda_sm10x_tcgen05_guardrail_trap_unallocated_columns_being_dealloced
        .type           $__internal_2_$__cuda_sm10x_tcgen05_guardrail_trap_unallocated_columns_being_dealloced,@function
        .size           $__internal_2_$__cuda_sm10x_tcgen05_guardrail_trap_unallocated_columns_being_dealloced,(.L_x_166 - $__internal_2_$__cuda_sm10x_tcgen05_guardrail_trap_unallocated_columns_being_dealloced)
$__internal_2_$__cuda_sm10x_tcgen05_guardrail_trap_unallocated_columns_being_dealloced:
[----:B------:R-:W-:Y:S05]  /*82f0*/  BPT.TRAP 0x1 ;  /* 0x000000040000795c */ /* 0x000fea0000300000 */
[----:B------:R-:W-:-:S04]  /*8300*/  HFMA2 R3, -RZ, RZ, 0, 0 ;  /* 0x00000000ff037431 */ /* 0x000fc800000001ff */
[----:B------:R-:W-:Y:S05]  /*8310*/  RET.REL.NODEC R2 `(_ZN7cutlass13device_kernelINS_4gemm6kernel13GemmUniversalIN4cute5tupleIJiiiiEEENS1_10collective13CollectiveMmaINS1_35MainloopSm100TmaUmmaWarpSpecializedILi8ELi2ELi4ENS5_IJNS4_1CILi1EEESB_SB_EEEEENS5_IJNSA_ILi128EEENSA_ILi64EEESF_EEENS_10bfloat16_tENS5_IJlSB_lEEESH_SI_NS4_8TiledMMAINS4_8MMA_AtomIJNS4_20SM100_MMA_F16BF16_SSISH_SH_fLi128ELi64ELNS4_4UMMA5MajorE0ELSN_0ELNSM_7ScaleInE0ELSO_0EEEEEENS4_6LayoutISC_NS5_IJNSA_ILi0EEESS_SS_EEEEENS5_IJNS4_10UnderscoreESV_SV_EEEEENS4_13SM90_TMA_LOADENS4_14ComposedLayoutINS4_7SwizzleILi3ELi4ELi3EEENS4_18smem_ptr_flag_bitsILi16EEENSR_INS5_IJNSA_ILi8EEESF_EEENS5_IJSF_SB_EEEEEEEvNS4_8identityESY_S18_vS19_EENS_8epilogue10collective18CollectiveEpilogueINS1B_23Sm100TmaWarpSpecializedILi3ELi2ELi32ELb1ELb0EEEJSG_NS5_IJNSR_ISE_SB_EENSR_INSA_ILi32EEESB_EEEEESH_SI_SH_SI_NS1B_6fusion15FusionCallbacksIS1F_NS1K_17LinearCombinationISH_fSH_fLNS_15FloatRoundStyleE2EEESG_S1J_JEEENS4_5SM1004TMEM4LOAD26SM100_TMEM_LOAD_32dp32b32xESY_NSZ_INS10_ILi2ELi4ELi3EEES13_NSR_INS5_IJS14_S1H_EEENS5_IJS1H_SB_EEEEEEENS4_39AutoVectorizingCopyWithAssumedAlignmentILi128EEENS4_14SM90_TMA_STOREES1Y_S20_S20_EEEvvEEEEvNT_6ParamsE) ;  /* 0xffffff7c02387950 */ /* 0x000fea0003c3ffff */
.L_x_165:
[----:B------:R-:W-:-:S00]  /*8320*/  BRA `(.L_x_165) ;  /* 0xfffffffc00fc7947 */ /* 0x000fc0000383ffff */
[----:B------:R-:W-:-:S00]  /*8330*/  NOP ;  /* 0x0000000000007918 */ /* 0x000fc00000000000 */
        /* <DEDUP_REMOVED lines=12> */
.L_x_166:


//--------------------- .nv.global.init           --------------------------
	.section	.nv.global.init,"aw",@progbits
.nv.global.init:
	.type		$str$27,@object
	.size		$str$27,($str$28 - $str$27)
$str$27:
        /*0000*/ 	.byte	0x28, 0x61, 0x64, 0x64, 0x72, 0x65, 0x73, 0x73, 0x20, 0x26, 0x20, 0x6d, 0x61, 0x73, 0x6b, 0x29
        /*0010*/ 	.byte	0x20, 0x3d, 0x3d, 0x20, 0x30, 0x00
	.type		$str$28,@object
	.size		$str$28,($str$26 - $str$28)
$str$28:
        /*0016*/ 	.byte	0x2f, 0x74, 0x6d, 0x70, 0x2f, 0x63, 0x75, 0x74, 0x6c, 0x61, 0x73, 0x73, 0x5f, 0x73, 0x77, 0x65
        /*0026*/ 	.byte	0x65, 0x70, 0x5f, 0x73, 0x72, 0x63, 0x2f, 0x69, 0x6e, 0x63, 0x6c, 0x75, 0x64, 0x65, 0x2f, 0x63
        /*0036*/ 	.byte	0x75, 0x74, 0x65, 0x2f, 0x70, 0x6f, 0x69, 0x6e, 0x74, 0x65, 0x72, 0x5f, 0x66, 0x6c, 0x61, 0x67
        /*0046*/ 	.byte	0x67, 0x65, 0x64, 0x2e, 0x68, 0x70, 0x70, 0x00
	.type		$str$26,@object
	.size		$str$26,($str$25 - $str$26)
$str$26:
        /*004e*/ 	.byte	0x2f, 0x74, 0x6d, 0x70, 0x2f, 0x63, 0x75, 0x74, 0x6c, 0x61, 0x73, 0x73, 0x5f, 0x73, 0x77, 0x65
        /*005e*/ 	.byte	0x65, 0x70, 0x5f, 0x73, 0x72, 0x63, 0x2f, 0x69, 0x6e, 0x63, 0x6c, 0x75, 0x64, 0x65, 0x2f, 0x63
        /*006e*/ 	.byte	0x75, 0x74, 0x65, 0x2f, 0x61, 0x74, 0x6f, 0x6d, 0x2f, 0x63, 0x6f, 0x70, 0x79, 0x5f, 0x74, 0x72
        /*007e*/ 	.byte	0x61, 0x69, 0x74, 0x73, 0x5f, 0x73, 0x6d, 0x31, 0x30, 0x30, 0x2e, 0x68, 0x70, 0x70, 0x00
	.type		$str$25,@object
	.size		$str$25,(__unnamed_1 - $str$25)
$str$25:
        /*008d*/ 	.byte	0x28, 0x28, 0x75, 0x69, 0x6e, 0x74, 0x33, 0x32, 0x5f, 0x74, 0x28, 0x74, 0x68, 0x72, 0x65, 0x61
        /*009d*/ 	.byte	0x64, 0x49, 0x64, 0x78, 0x2e, 0x78, 0x29, 0x20, 0x2f, 0x20, 0x33, 0x32, 0x29, 0x20, 0x25, 0x20
        /*00ad*/ 	.byte	0x34, 0x29, 0x20, 0x3d, 0x3d, 0x20, 0x28, 0x28, 0x28, 0x74, 0x6d, 0x65, 0x6d, 0x5f, 0x61, 0x64
        /*00bd*/ 	.byte	0x64, 0x72, 0x20, 0x3e, 0x3e, 0x20, 0x31, 0x36, 0x29, 0x20, 0x2f, 0x20, 0x33, 0x32, 0x29, 0x20
        /*00cd*/ 	.byte	0x25, 0x20, 0x34, 0x29, 0x00
	.type		__unnamed_1,@object
	.size		__unnamed_1,(__unnamed_2 - __unnamed_1)
__unnamed_1:
        /*00d2*/ 	.byte	0x61, 0x75, 0x74, 0x6f, 0x20, 0x63, 0x75, 0x74, 0x65, 0x3a, 0x3a, 0x61, 0x73, 0x5f, 0x70, 0x6f
        /* <DEDUP_REMOVED lines=24> */
        /*0262*/ 	.byte	0x34, 0x30, 0x39, 0x36, 0x3e, 0x3e, 0x3e, 0x3e, 0x5d, 0x00
	.type		__unnamed_2,@object
	.size		__unnamed_2,(.L_2 - __unnamed_2)
__unnamed_2:
        /* <DEDUP_REMOVED lines=42> */
        /*050c*/ 	.byte	0x3e, 0x3e, 0x5d, 0x00
.L_2:


//--------------------- .nv.shared._ZN7cutlass13device_kernelINS_4gemm6kernel13GemmUniversalIN4cute5tupleIJiiiiEEENS1_10collective13CollectiveMmaINS1_35MainloopSm100TmaUmmaWarpSpecializedILi8ELi2ELi4ENS5_IJNS4_1CILi1EEESB_SB_EEEEENS5_IJNSA_ILi128EEENSA_ILi64EEESF_EEENS_10bfloat16_tENS5_IJlSB_lEEESH_SI_NS4_8TiledMMAINS4_8MMA_AtomIJNS4_20SM100_MMA_F16BF16_SSISH_SH_fLi128ELi64ELNS4_4UMMA5MajorE0ELSN_0ELNSM_7ScaleInE0ELSO_0EEEEEENS4_6LayoutISC_NS5_IJNSA_ILi0EEESS_SS_EEEEENS5_IJNS4_10UnderscoreESV_SV_EEEEENS4_13SM90_TMA_LOADENS4_14ComposedLayoutINS4_7SwizzleILi3ELi4ELi3EEENS4_18smem_ptr_flag_bitsILi16EEENSR_INS5_IJNSA_ILi8EEESF_EEENS5_IJSF_SB_EEEEEEEvNS4_8identityESY_S18_vS19_EENS_8epilogue10collective18CollectiveEpilogueINS1B_23Sm100TmaWarpSpecializedILi3ELi2ELi32ELb1ELb0EEEJSG_NS5_IJNSR_ISE_SB_EENSR_INSA_ILi32EEESB_EEEEESH_SI_SH_SI_NS1B_6fusion15FusionCallbacksIS1F_NS1K_17LinearCombinationISH_fSH_fLNS_15FloatRoundStyleE2EEESG_S1J_JEEENS4_5SM1004TMEM4LOAD26SM100_TMEM_LOAD_32dp32b32xESY_NSZ_INS10_ILi2ELi4ELi3EEES13_NSR_INS5_IJS14_S1H_EEENS5_IJS1H_SB_EEEEEEENS4_39AutoVectorizingCopyWithAssumedAlignmentILi128EEENS4_14SM90_TMA_STOREES1Y_S20_S20_EEEvvEEEEvNT_6ParamsE --------------------------
	.section	.nv.shared._ZN7cutlass13device_kernelINS_4gemm6kernel13GemmUniversalIN4cute5tupleIJiiiiEEENS1_10collective13CollectiveMmaINS1_35MainloopSm100TmaUmmaWarpSpecializedILi8ELi2ELi4ENS5_IJNS4_1CILi1EEESB_SB_EEEEENS5_IJNSA_ILi128EEENSA_ILi64EEESF_EEENS_10bfloat16_tENS5_IJlSB_lEEESH_SI_NS4_8TiledMMAINS4_8MMA_AtomIJNS4_20SM100_MMA_F16BF16_SSISH_SH_fLi128ELi64ELNS4_4UMMA5MajorE0ELSN_0ELNSM_7ScaleInE0ELSO_0EEEEEENS4_6LayoutISC_NS5_IJNSA_ILi0EEESS_SS_EEEEENS5_IJNS4_10UnderscoreESV_SV_EEEEENS4_13SM90_TMA_LOADENS4_14ComposedLayoutINS4_7SwizzleILi3ELi4ELi3EEENS4_18smem_ptr_flag_bitsILi16EEENSR_INS5_IJNSA_ILi8EEESF_EEENS5_IJSF_SB_EEEEEEEvNS4_8identityESY_S18_vS19_EENS_8epilogue10collective18CollectiveEpilogueINS1B_23Sm100TmaWarpSpecializedILi3ELi2ELi32ELb1ELb0EEEJSG_NS5_IJNSR_ISE_SB_EENSR_INSA_ILi32EEESB_EEEEESH_SI_SH_SI_NS1B_6fusion15FusionCallbacksIS1F_NS1K_17LinearCombinationISH_fSH_fLNS_15FloatRoundStyleE2EEESG_S1J_JEEENS4_5SM1004TMEM4LOAD26SM100_TMEM_LOAD_32dp32b32xESY_NSZ_INS10_ILi2ELi4ELi3EEES13_NSR_INS5_IJS14_S1H_EEENS5_IJS1H_SB_EEEEEEENS4_39AutoVectorizingCopyWithAssumedAlignmentILi128EEENS4_14SM90_TMA_STOREES1Y_S20_S20_EEEvvEEEEvNT_6ParamsE,"aw",@nobits
	.sectionflags	@""
	.align	16
	.zero		1024


//--------------------- .nv.shared.reserved.0     --------------------------
	.section	.nv.shared.reserved.0,"aw",@nobits
	.weak		__nv_reservedSMEM_offset_0_alias
	.size		__nv_reservedSMEM_offset_0_alias, 0, 64
	.other		__nv_reservedSMEM_offset_0_alias,@"STO_CUDA_RESERVED_SHARED STV_DEFAULT"
__nv_reservedSMEM_offset_0_alias:
	.zero		0
.nv.shared.reserved.0:
	.zero		64
	.weak		__nv_reservedSMEM_tcgen05_partition
	.type		__nv_reservedSMEM_tcgen05_partition,@object
	.size		__nv_reservedSMEM_tcgen05_partition,(.L_0 - __nv_reservedSMEM_tcgen05_partition)
__nv_reservedSMEM_tcgen05_partition:
	.zero		32
.L_0:


//--------------------- .nv.global                --------------------------
	.section	.nv.global,"aw",@nobits
.nv.global:
	.type		_ZN39_INTERNAL_3221714c_4_k_cu_10fa69c7_68584cute1_E,@object
	.size		_ZN39_INTERNAL_3221714c_4_k_cu_10fa69c7_68584cute1_E,(_ZN39_INTERNAL_3221714c_4_k_cu_10fa69c7_68584cuda3std3__45__cpo6cbeginE - _ZN39_INTERNAL_3221714c_4_k_cu_10fa69c7_68584cute1_E)
_ZN39_INTERNAL_3221714c_4_k_cu_10fa69c7_68584cute1_E:
	.zero		1
	.type		_ZN39_INTERNAL_3221714c_4_k_cu_10fa69c7_68584cuda3std3__45__cpo6cbeginE,@object
	.size		_ZN39_INTERNAL_3221714c_4_k_cu_10fa69c7_68584cuda3std3__45__cpo6cbeginE,(_ZN39_INTERNAL_3221714c_4_k_cu_10fa69c7_68584cuda3std3__48in_placeE - _ZN39_INTERNAL_3221714c_4_k_cu_10fa69c7_68584cuda3std3__45__cpo6cbeginE)
_ZN39_INTERNAL_3221714c_4_k_cu_10fa69c7_68584cuda3std3__45__cpo6cbeginE:
	.zero		1
	.type		_ZN39_INTERNAL_3221714c_4_k_cu_10fa69c7_68584cuda3std3__48in_placeE,@object
	.size		_ZN39_INTERNAL_3221714c_4_k_cu_10fa69c7_68584cuda3std3__48in_placeE,(_ZN39_INTERNAL_3221714c_4_k_cu_10fa69c7_68584cuda3std6ranges3__45__cpo9iter_moveE - _ZN39_INTERNAL_3221714c_4_k_cu_10fa69c7_68584cuda3std3__48in_placeE)
_ZN39_INTERNAL_3221714c_4_k_cu_10fa69c7_68584cuda3std3__48in_placeE:
	.zero		1
	.type		_ZN39_INTERNAL_3221714c_4_k_cu_10fa69c7_68584cuda3std6ranges3__45__cpo9iter_moveE,@object
	.size		_ZN39_INTERNAL_3221714c_4_k_cu_10fa69c7_68584cuda3std6ranges3__45__cpo9iter_moveE,(_ZN39_INTERNAL_3221714c_4_k_cu_10fa69c7_68584cuda3std3__45__cpo5beginE - _ZN39_INTERNAL_3221714c_4_k_cu_10fa69c7_68584cuda3std6ranges3__45__cpo9iter_moveE)
_ZN39_INTERNAL_3221714c_4_k_cu_10fa69c7_68584cuda3std6ranges3__45__cpo9iter_moveE:
	.zero		1
	.type		_ZN39_INTERNAL_3221714c_4_k_cu_10fa69c7_68584cuda3std3__45__cpo5beginE,@object
	.size		_ZN39_INTERNAL_3221714c_4_k_cu_10fa69c7_68584cuda3std3__45__cpo5beginE,(_ZN39_INTERNAL_3221714c_4_k_cu_10fa69c7_68584cuda3std3__441_GLOBAL__N__3221714c_4_k_cu_10fa69c7_68586ignoreE - _ZN39_INTERNAL_3221714c_4_k_cu_10fa69c7_68584cuda3std3__45__cpo5beginE)
_ZN39_INTERNAL_3221714c_4_k_cu_10fa69c7_68584cuda3std3__45__cpo5beginE:
	.zero		1
	.type		_ZN39_INTERNAL_3221714c_4_k_cu_10fa69c7_68584cuda3std3__441_GLOBAL__N__3221714c_4_k_cu_10fa69c7_68586ignoreE,@object
	.size		_ZN39_INTERNAL_3221714c_4_k_cu_10fa69c7_68584cuda3std3__441_GLOBAL__N__3221714c_4_k_cu_10fa69c7_68586ignoreE,(_ZN39_INTERNAL_3221714c_4_k_cu_10fa69c7_68584cute7productE - _ZN39_INTERNAL_3221714c_4_k_cu_10fa69c7_68584cuda3std3__441_GLOBAL__N__3221714c_4_k_cu_10fa69c7_68586ignoreE)
_ZN39_INTERNAL_3221714c_4_k_cu_10fa69c7_68584cuda3std3__441_GLOBAL__N__3221714c_4_k_cu_10fa69c7_68586ignoreE:
	.zero		1
	.type		_ZN39_INTERNAL_3221714c_4_k_cu_10fa69c7_68584cute7productE,@object
	.size		_ZN39_INTERNAL_3221714c_4_k_cu_10fa69c7_68584cute7productE,(_ZN39_INTERNAL_3221714c_4_k_cu_10fa69c7_68584cuda3std3__45__cpo3endE - _ZN39_INTERNAL_3221714c_4_k_cu_10fa69c7_68584cute7productE)
_ZN39_INTERNAL_3221714c_4_k_cu_10fa69c7_68584cute7productE:
	.zero		1
	.type		_ZN39_INTERNAL_3221714c_4_k_cu_10fa69c7_68584cuda3std3__45__cpo3endE,@object
	.size		_ZN39_INTERNAL_3221714c_4_k_cu_10fa69c7_68584cuda3std3__45__cpo3endE,(_ZN39_INTERNAL_3221714c_4_k_cu_10fa69c7_68584cuda3std3__419piecewise_constructE - _ZN39_INTERNAL_3221714c_4_k_cu_10fa69c7_68584cuda3std3__45__cpo3endE)
_ZN39_INTERNAL_3221714c_4_k_cu_10fa69c7_68584cuda3std3__45__cpo3endE:
	.zero		1
	.type		_ZN39_INTERNAL_3221714c_4_k_cu_10fa69c7_68584cuda3std3__419piecewise_constructE,@object
	.size		_ZN39_INTERNAL_3221714c_4_k_cu_10fa69c7_68584cuda3std3__419piecewise_constructE,(_ZN39_INTERNAL_3221714c_4_k_cu_10fa69c7_68584cuda3std3__45__cpo4cendE - _ZN39_INTERNAL_3221714c_4_k_cu_10fa69c7_68584cuda3std3__419piecewise_constructE)
_ZN39_INTERNAL_3221714c_4_k_cu_10fa69c7_68584cuda3std3__419piecewise_constructE:
	.zero		1
	.type		_ZN39_INTERNAL_3221714c_4_k_cu_10fa69c7_68584cuda3std3__45__cpo4cendE,@object
	.size		_ZN39_INTERNAL_3221714c_4_k_cu_10fa69c7_68584cuda3std3__45__cpo4cendE,(_ZN39_INTERNAL_3221714c_4_k_cu_10fa69c7_68584cuda3std6ranges3__45__cpo4swapE - _ZN39_INTERNAL_3221714c_4_k_cu_10fa69c7_68584cuda3std3__45__cpo4cendE)
_ZN39_INTERNAL_3221714c_4_k_cu_10fa69c7_68584cuda3std3__45__cpo4cendE:
	.zero		1
	.type		_ZN39_INTERNAL_3221714c_4_k_cu_10fa69c7_68584cuda3std6ranges3__45__cpo4swapE,@object
	.size		_ZN39_INTERNAL_3221714c_4_k_cu_10fa69c7_68584cuda3std6ranges3__45__cpo4swapE,(.L_10 - _ZN39_INTERNAL_3221714c_4_k_cu_10fa69c7_68584cuda3std6ranges3__45__cpo4swapE)
_ZN39_INTERNAL_3221714c_4_k_cu_10fa69c7_68584cuda3std6ranges3__45__cpo4swapE:
	.zero		1
.L_10:


//--------------------- .nv.constant0._ZN7cutlass13device_kernelINS_4gemm6kernel13GemmUniversalIN4cute5tupleIJiiiiEEENS1_10collective13CollectiveMmaINS1_35MainloopSm100TmaUmmaWarpSpecializedILi8ELi2ELi4ENS5_IJNS4_1CILi1EEESB_SB_EEEEENS5_IJNSA_ILi128EEENSA_ILi64EEESF_EEENS_10bfloat16_tENS5_IJlSB_lEEESH_SI_NS4_8TiledMMAINS4_8MMA_AtomIJNS4_20SM100_MMA_F16BF16_SSISH_SH_fLi128ELi64ELNS4_4UMMA5MajorE0ELSN_0ELNSM_7ScaleInE0ELSO_0EEEEEENS4_6LayoutISC_NS5_IJNSA_ILi0EEESS_SS_EEEEENS5_IJNS4_10UnderscoreESV_SV_EEEEENS4_13SM90_TMA_LOADENS4_14ComposedLayoutINS4_7SwizzleILi3ELi4ELi3EEENS4_18smem_ptr_flag_bitsILi16EEENSR_INS5_IJNSA_ILi8EEESF_EEENS5_IJSF_SB_EEEEEEEvNS4_8identityESY_S18_vS19_EENS_8epilogue10collective18CollectiveEpilogueINS1B_23Sm100TmaWarpSpecializedILi3ELi2ELi32ELb1ELb0EEEJSG_NS5_IJNSR_ISE_SB_EENSR_INSA_ILi32EEESB_EEEEESH_SI_SH_SI_NS1B_6fusion15FusionCallbacksIS1F_NS1K_17LinearCombinationISH_fSH_fLNS_15FloatRoundStyleE2EEESG_S1J_JEEENS4_5SM1004TMEM4LOAD26SM100_TMEM_LOAD_32dp32b32xESY_NSZ_INS10_ILi2ELi4ELi3EEES13_NSR_INS5_IJS14_S1H_EEENS5_IJS1H_SB_EEEEEEENS4_39AutoVectorizingCopyWithAssumedAlignmentILi128EEENS4_14SM90_TMA_STOREES1Y_S20_S20_EEEvvEEEEvNT_6ParamsE --------------------------
	.section	.nv.constant0._ZN7cutlass13device_kernelINS_4gemm6kernel13GemmUniversalIN4cute5tupleIJiiiiEEENS1_10collective13CollectiveMmaINS1_35MainloopSm100TmaUmmaWarpSpecializedILi8ELi2ELi4ENS5_IJNS4_1CILi1EEESB_SB_EEEEENS5_IJNSA_ILi128EEENSA_ILi64EEESF_EEENS_10bfloat16_tENS5_IJlSB_lEEESH_SI_NS4_8TiledMMAINS4_8MMA_AtomIJNS4_20SM100_MMA_F16BF16_SSISH_SH_fLi128ELi64ELNS4_4UMMA5MajorE0ELSN_0ELNSM_7ScaleInE0ELSO_0EEEEEENS4_6LayoutISC_NS5_IJNSA_ILi0EEESS_SS_EEEEENS5_IJNS4_10UnderscoreESV_SV_EEEEENS4_13SM90_TMA_LOADENS4_14ComposedLayoutINS4_7SwizzleILi3ELi4ELi3EEENS4_18smem_ptr_flag_bitsILi16EEENSR_INS5_IJNSA_ILi8EEESF_EEENS5_IJSF_SB_EEEEEEEvNS4_8identityESY_S18_vS19_EENS_8epilogue10collective18CollectiveEpilogueINS1B_23Sm100TmaWarpSpecializedILi3ELi2ELi32ELb1ELb0EEEJSG_NS5_IJNSR_ISE_SB_EENSR_INSA_ILi32EEESB_EEEEESH_SI_SH_SI_NS1B_6fusion15FusionCallbacksIS1F_NS1K_17LinearCombinationISH_fSH_fLNS_15FloatRoundStyleE2EEESG_S1J_JEEENS4_5SM1004TMEM4LOAD26SM100_TMEM_LOAD_32dp32b32xESY_NSZ_INS10_ILi2ELi4ELi3EEES13_NSR_INS5_IJS14_S1H_EEENS5_IJS1H_SB_EEEEEEENS4_39AutoVectorizingCopyWithAssumedAlignmentILi128EEENS4_14SM90_TMA_STOREES1Y_S20_S20_EEEvvEEEEvNT_6ParamsE,"a",@progbits
	.sectionflags	@""
	.align	4
.nv.constant0._ZN7cutlass13device_kernelINS_4gemm6kernel13GemmUniversalIN4cute5tupleIJiiiiEEENS1_10collective13CollectiveMmaINS1_35MainloopSm100TmaUmmaWarpSpecializedILi8ELi2ELi4ENS5_IJNS4_1CILi1EEESB_SB_EEEEENS5_IJNSA_ILi128EEENSA_ILi64EEESF_EEENS_10bfloat16_tENS5_IJlSB_lEEESH_SI_NS4_8TiledMMAINS4_8MMA_AtomIJNS4_20SM100_MMA_F16BF16_SSISH_SH_fLi128ELi64ELNS4_4UMMA5MajorE0ELSN_0ELNSM_7ScaleInE0ELSO_0EEEEEENS4_6LayoutISC_NS5_IJNSA_ILi0EEESS_SS_EEEEENS5_IJNS4_10UnderscoreESV_SV_EEEEENS4_13SM90_TMA_LOADENS4_14ComposedLayoutINS4_7SwizzleILi3ELi4ELi3EEENS4_18smem_ptr_flag_bitsILi16EEENSR_INS5_IJNSA_ILi8EEESF_EEENS5_IJSF_SB_EEEEEEEvNS4_8identityESY_S18_vS19_EENS_8epilogue10collective18CollectiveEpilogueINS1B_23Sm100TmaWarpSpecializedILi3ELi2ELi32ELb1ELb0EEEJSG_NS5_IJNSR_ISE_SB_EENSR_INSA_ILi32EEESB_EEEEESH_SI_SH_SI_NS1B_6fusion15FusionCallbacksIS1F_NS1K_17LinearCombinationISH_fSH_fLNS_15FloatRoundStyleE2EEESG_S1J_JEEENS4_5SM1004TMEM4LOAD26SM100_TMEM_LOAD_32dp32b32xESY_NSZ_INS10_ILi2ELi4ELi3EEES13_NSR_INS5_IJS14_S1H_EEENS5_IJS1H_SB_EEEEEEENS4_39AutoVectorizingCopyWithAssumedAlignmentILi128EEENS4_14SM90_TMA_STOREES1Y_S20_S20_EEEvvEEEEvNT_6ParamsE:
	.zero		2944


//--------------------- SYMBOLS --------------------------

	.type		.nv.reservedSmem.offset0,@object
	.size		.nv.reservedSmem.offset0,0x4
	.type		.nv.reservedSmem.cap,@object
	.size		.nv.reservedSmem.cap,0x4
	.type		__assertfail,@function
